	.target	sm_90a

	.elftype	@"ET_EXEC"


//--------------------- .note.nv.tkinfo           --------------------------
	.section	.note.nv.tkinfo,"",@"SHT_NOTE"
	.sectionflags	@"SHF_NOTE_NV_TKINFO"
	.tkinfo
        /*0018*/ 	.word	0x00000002
        /*0030*/ 	.string	""
        /*0030*/ 	.string	"ptxas"
        /*0030*/ 	.string	"Cuda compilation tools, release 13.0, V13.0.88"
        /*0030*/ 	.string	"Build cuda_13.0.r13.0/compiler.36424714_0"
        /*0030*/ 	.string	"-arch sm_90a -m 64 "



//--------------------- .note.nv.cuinfo           --------------------------
	.section	.note.nv.cuinfo,"",@"SHT_NOTE"
	.sectionflags	@"SHF_NOTE_NV_CUINFO"
        /*0018*/ 	.short	0x0002
        /*001a*/ 	.short	0x005a
        /*001c*/ 	.short	0x0082
	.zero		2


//--------------------- .nv.info                  --------------------------
	.section	.nv.info,"",@"SHT_CUDA_INFO"
	.align	4


	//----- nvinfo : EIATTR_REGCOUNT
	.align		4
        /*0000*/ 	.byte	0x04, 0x2f
        /*0002*/ 	.short	(.L_15 - .L_14)
	.align		4
.L_14:
        /*0004*/ 	.word	index@(_ZN7cutlass13device_kernelINS_4gemm6kernel13GemmUniversalIN4cute5tupleIJiiiiEEENS1_10collective13CollectiveMmaINS1_34MainloopSm90TmaGmmaWarpSpecializedILi11ENS5_IJNS4_1CILi2EEENSA_ILi1EEESC_EEENS1_35KernelTmaWarpSpecializedCooperativeEEENS5_IJNSA_ILi384EEENSA_ILi256EEENSA_ILi16EEEEEENS_6half_tENS5_IJlSC_lEEESK_SL_NS4_8TiledMMAINS4_8MMA_AtomIJNS4_4SM904GMMA26MMA_64x256x16_F32F16F16_SSILNSP_5MajorE0ELSR_0ELNSP_7ScaleInE1ELSS_1EEEEEENS4_6LayoutISD_NS5_IJSC_NSA_ILi0EEESW_EEEEENS5_IJNS4_10UnderscoreESZ_SZ_EEEEENS4_13SM90_TMA_LOADENS4_14ComposedLayoutINS4_7SwizzleILi1ELi4ELi3EEENS4_18smem_ptr_flag_bitsILi16EEENSV_INS5_IJNSA_ILi8EEESI_EEENS5_IJSI_SC_EEEEEEEvNS4_8identityENS4_23SM90_TMA_LOAD_MULTICASTES1C_vS1D_EENS_8epilogue10collective6detail29Sm90TmaWarpSpecializedAdapterINS1H_15DefaultEpilogueISK_SL_SL_NS1G_6thread17LinearCombinationISK_Li1EffLNS1L_9ScaleType4KindE0ELNS_15FloatRoundStyleE2ESK_EENS1_15EpilogueDefaultEEEEEvvEEEEvNT_6ParamsE)
        /*0008*/ 	.word	0x000000a8


	//----- nvinfo : EIATTR_FRAME_SIZE
	.align		4
.L_15:
        /*000c*/ 	.byte	0x04, 0x11
        /*000e*/ 	.short	(.L_17 - .L_16)
	.align		4
.L_16:
        /*0010*/ 	.word	index@(_ZN7cutlass13device_kernelINS_4gemm6kernel13GemmUniversalIN4cute5tupleIJiiiiEEENS1_10collective13CollectiveMmaINS1_34MainloopSm90TmaGmmaWarpSpecializedILi11ENS5_IJNS4_1CILi2EEENSA_ILi1EEESC_EEENS1_35KernelTmaWarpSpecializedCooperativeEEENS5_IJNSA_ILi384EEENSA_ILi256EEENSA_ILi16EEEEEENS_6half_tENS5_IJlSC_lEEESK_SL_NS4_8TiledMMAINS4_8MMA_AtomIJNS4_4SM904GMMA26MMA_64x256x16_F32F16F16_SSILNSP_5MajorE0ELSR_0ELNSP_7ScaleInE1ELSS_1EEEEEENS4_6LayoutISD_NS5_IJSC_NSA_ILi0EEESW_EEEEENS5_IJNS4_10UnderscoreESZ_SZ_EEEEENS4_13SM90_TMA_LOADENS4_14ComposedLayoutINS4_7SwizzleILi1ELi4ELi3EEENS4_18smem_ptr_flag_bitsILi16EEENSV_INS5_IJNSA_ILi8EEESI_EEENS5_IJSI_SC_EEEEEEEvNS4_8identityENS4_23SM90_TMA_LOAD_MULTICASTES1C_vS1D_EENS_8epilogue10collective6detail29Sm90TmaWarpSpecializedAdapterINS1H_15DefaultEpilogueISK_SL_SL_NS1G_6thread17LinearCombinationISK_Li1EffLNS1L_9ScaleType4KindE0ELNS_15FloatRoundStyleE2ESK_EENS1_15EpilogueDefaultEEEEEvvEEEEvNT_6ParamsE)
        /*0014*/ 	.word	0x000006c0


	//----- nvinfo : EIATTR_MIN_STACK_SIZE
	.align		4
.L_17:
        /*0018*/ 	.byte	0x04, 0x12
        /*001a*/ 	.short	(.L_19 - .L_18)
	.align		4
.L_18:
        /*001c*/ 	.word	index@(_ZN7cutlass13device_kernelINS_4gemm6kernel13GemmUniversalIN4cute5tupleIJiiiiEEENS1_10collective13CollectiveMmaINS1_34MainloopSm90TmaGmmaWarpSpecializedILi11ENS5_IJNS4_1CILi2EEENSA_ILi1EEESC_EEENS1_35KernelTmaWarpSpecializedCooperativeEEENS5_IJNSA_ILi384EEENSA_ILi256EEENSA_ILi16EEEEEENS_6half_tENS5_IJlSC_lEEESK_SL_NS4_8TiledMMAINS4_8MMA_AtomIJNS4_4SM904GMMA26MMA_64x256x16_F32F16F16_SSILNSP_5MajorE0ELSR_0ELNSP_7ScaleInE1ELSS_1EEEEEENS4_6LayoutISD_NS5_IJSC_NSA_ILi0EEESW_EEEEENS5_IJNS4_10UnderscoreESZ_SZ_EEEEENS4_13SM90_TMA_LOADENS4_14ComposedLayoutINS4_7SwizzleILi1ELi4ELi3EEENS4_18smem_ptr_flag_bitsILi16EEENSV_INS5_IJNSA_ILi8EEESI_EEENS5_IJSI_SC_EEEEEEEvNS4_8identityENS4_23SM90_TMA_LOAD_MULTICASTES1C_vS1D_EENS_8epilogue10collective6detail29Sm90TmaWarpSpecializedAdapterINS1H_15DefaultEpilogueISK_SL_SL_NS1G_6thread17LinearCombinationISK_Li1EffLNS1L_9ScaleType4KindE0ELNS_15FloatRoundStyleE2ESK_EENS1_15EpilogueDefaultEEEEEvvEEEEvNT_6ParamsE)
        /*0020*/ 	.word	0x000006c0
.L_19:


//--------------------- .nv.compat                --------------------------
	.section	.nv.compat,"",@"SHT_CUDA_COMPAT_INFO"
	.align	4
        /*0000*/ 	.byte	0x02, 0x09, 0x01, 0x00, 0x02, 0x02, 0x04, 0x00, 0x02, 0x05, 0x05, 0x00, 0x03, 0x07, 0x01, 0x01
        /*0010*/ 	.byte	0x02, 0x03, 0x01, 0x00, 0x02, 0x06, 0x01, 0x00, 0x04, 0x0b, 0x08, 0x00, 0x00, 0x00, 0x00, 0x00
        /*0020*/ 	.byte	0x00, 0x00, 0x00, 0x00


//--------------------- .nv.info._ZN7cutlass13device_kernelINS_4gemm6kernel13GemmUniversalIN4cute5tupleIJiiiiEEENS1_10collective13CollectiveMmaINS1_34MainloopSm90TmaGmmaWarpSpecializedILi11ENS5_IJNS4_1CILi2EEENSA_ILi1EEESC_EEENS1_35KernelTmaWarpSpecializedCooperativeEEENS5_IJNSA_ILi384EEENSA_ILi256EEENSA_ILi16EEEEEENS_6half_tENS5_IJlSC_lEEESK_SL_NS4_8TiledMMAINS4_8MMA_AtomIJNS4_4SM904GMMA26MMA_64x256x16_F32F16F16_SSILNSP_5MajorE0ELSR_0ELNSP_7ScaleInE1ELSS_1EEEEEENS4_6LayoutISD_NS5_IJSC_NSA_ILi0EEESW_EEEEENS5_IJNS4_10UnderscoreESZ_SZ_EEEEENS4_13SM90_TMA_LOADENS4_14ComposedLayoutINS4_7SwizzleILi1ELi4ELi3EEENS4_18smem_ptr_flag_bitsILi16EEENSV_INS5_IJNSA_ILi8EEESI_EEENS5_IJSI_SC_EEEEEEEvNS4_8identityENS4_23SM90_TMA_LOAD_MULTICASTES1C_vS1D_EENS_8epilogue10collective6detail29Sm90TmaWarpSpecializedAdapterINS1H_15DefaultEpilogueISK_SL_SL_NS1G_6thread17LinearCombinationISK_Li1EffLNS1L_9ScaleType4KindE0ELNS_15FloatRoundStyleE2ESK_EENS1_15EpilogueDefaultEEEEEvvEEEEvNT_6ParamsE --------------------------
	.section	.nv.info._ZN7cutlass13device_kernelINS_4gemm6kernel13GemmUniversalIN4cute5tupleIJiiiiEEENS1_10collective13CollectiveMmaINS1_34MainloopSm90TmaGmmaWarpSpecializedILi11ENS5_IJNS4_1CILi2EEENSA_ILi1EEESC_EEENS1_35KernelTmaWarpSpecializedCooperativeEEENS5_IJNSA_ILi384EEENSA_ILi256EEENSA_ILi16EEEEEENS_6half_tENS5_IJlSC_lEEESK_SL_NS4_8TiledMMAINS4_8MMA_AtomIJNS4_4SM904GMMA26MMA_64x256x16_F32F16F16_SSILNSP_5MajorE0ELSR_0ELNSP_7ScaleInE1ELSS_1EEEEEENS4_6LayoutISD_NS5_IJSC_NSA_ILi0EEESW_EEEEENS5_IJNS4_10UnderscoreESZ_SZ_EEEEENS4_13SM90_TMA_LOADENS4_14ComposedLayoutINS4_7SwizzleILi1ELi4ELi3EEENS4_18smem_ptr_flag_bitsILi16EEENSV_INS5_IJNSA_ILi8EEESI_EEENS5_IJSI_SC_EEEEEEEvNS4_8identityENS4_23SM90_TMA_LOAD_MULTICASTES1C_vS1D_EENS_8epilogue10collective6detail29Sm90TmaWarpSpecializedAdapterINS1H_15DefaultEpilogueISK_SL_SL_NS1G_6thread17LinearCombinationISK_Li1EffLNS1L_9ScaleType4KindE0ELNS_15FloatRoundStyleE2ESK_EENS1_15EpilogueDefaultEEEEEvvEEEEvNT_6ParamsE,"",@"SHT_CUDA_INFO"
	.sectionflags	@""
	.align	4


	//----- nvinfo : EIATTR_CUDA_API_VERSION
	.align		4
        /*0000*/ 	.byte	0x04, 0x37
        /*0002*/ 	.short	(.L_21 - .L_20)
.L_20:
        /*0004*/ 	.word	0x00000082


	//----- nvinfo : EIATTR_KPARAM_INFO
	.align		4
.L_21:
        /*0008*/ 	.byte	0x04, 0x17
        /*000a*/ 	.short	(.L_23 - .L_22)
.L_22:
        /*000c*/ 	.word	0x00000000
        /*0010*/ 	.short	0x0000
        /*0012*/ 	.short	0x0070
        /*0014*/ 	.byte	0x00, 0xf0, 0x01, 0x10


	//----- nvinfo : EIATTR_SPARSE_MMA_MASK
	.align		4
.L_23:
        /*0018*/ 	.byte	0x03, 0x50
        /*001a*/ 	.short	0x0000


	//----- nvinfo : EIATTR_MAXREG_COUNT
	.align		4
        /*001c*/ 	.byte	0x03, 0x1b
        /*001e*/ 	.short	0x00a8


	//----- nvinfo : EIATTR_NUM_BARRIERS
	.align		4
        /*0020*/ 	.byte	0x02, 0x4c
        /*0022*/ 	.byte	0x01
	.zero		1


	//----- nvinfo : EIATTR_EXTERNS
	.align		4
        /*0024*/ 	.byte	0x04, 0x0f
        /*0026*/ 	.short	(.L_25 - .L_24)


	//   ....[0]....
	.align		4
.L_24:
        /*0028*/ 	.word	index@(__assertfail)


	//----- nvinfo : EIATTR_ANNOTATIONS
	.align		4
.L_25:
        /*002c*/ 	.byte	0x04, 0x55
        /*002e*/ 	.short	(.L_27 - .L_26)


	//   ....[0]....
.L_26:
        /*0030*/ 	.word	0x00000001
        /*0034*/ 	.byte	0x00, 0x0b, 0x00, 0x00, 0x01, 0x00, 0x00, 0x00, 0x20, 0x0b, 0x00, 0x00, 0x01, 0x00, 0x00, 0x00
        /* <DEDUP_REMOVED lines=591> */
        /*2534*/ 	.byte	0x70, 0xe2, 0x01, 0x00, 0x01, 0x00, 0x00, 0x00, 0x90, 0xe2, 0x01, 0x00


	//----- nvinfo : EIATTR_MERCURY_ISA_VERSION
	.align		4
.L_27:
        /*2540*/ 	.byte	0x03, 0x5f
        /*2542*/ 	.short	0x0101


	//----- nvinfo : EIATTR_INT_WARP_WIDE_INSTR_OFFSETS
	.align		4
        /*2544*/ 	.byte	0x04, 0x31
        /*2546*/ 	.short	(.L_29 - .L_28)


	//   ....[0]....
.L_28:
        /*2548*/ 	.word	0x00000690


	//   ....[1]....
        /*254c*/ 	.word	0x000006a0


	//   ....[2]....
        /*2550*/ 	.word	0x00000810


	//----- nvinfo : EIATTR_COOP_GROUP_MASK_REGIDS
	.align		4
.L_29:
        /*2554*/ 	.byte	0x04, 0x29
        /*2556*/ 	.short	(.L_31 - .L_30)


	//   ....[0]....
.L_30:
        /*2558*/ 	.word	0xffffffff


	//   ....[1]....
        /*255c*/ 	.word	0xffffffff


	//   ....[2]....
        /*2560*/ 	.word	0xffffffff


	//   ....[3]....
        /*2564*/ 	.word	0xffffffff


	//   ....[4]....
        /*2568*/ 	.word	0xffffffff


	//   ....[5]....
        /*256c*/ 	.word	0xffffffff


	//----- nvinfo : EIATTR_COOP_GROUP_INSTR_OFFSETS
	.align		4
.L_31:
        /*2570*/ 	.byte	0x04, 0x28
        /*2572*/ 	.short	(.L_33 - .L_32)


	//   ....[0]....
.L_32:
        /*2574*/ 	.word	0x00000070


	//   ....[1]....
        /*2578*/ 	.word	0x00000080


	//   ....[2]....
        /*257c*/ 	.word	0x000001a0


	//   ....[3]....
        /*2580*/ 	.word	0x000004e0


	//   ....[4]....
        /*2584*/ 	.word	0x00000950


	//   ....[5]....
        /*2588*/ 	.word	0x00001520


	//----- nvinfo : EIATTR_REG_RECONFIG
	.align		4
.L_33:
        /*258c*/ 	.byte	0x01, 0x54
	.zero		2


	//----- nvinfo : EIATTR_SYSCALL_OFFSETS
	.align		4
        /*2590*/ 	.byte	0x04, 0x46
        /*2592*/ 	.short	(.L_35 - .L_34)


	//   ....[0]....
.L_34:
        /*2594*/ 	.word	0x000016d0


	//----- nvinfo : EIATTR_MBARRIER_INSTR_OFFSETS
	.align		4
.L_35:
        /*2598*/ 	.byte	0x04, 0x39
        /*259a*/ 	.short	(.L_37 - .L_36)


	//   ....[0]....
.L_36:
        /*259c*/ 	.word	0x00000340
        /*25a0*/ 	.word	0x000000ff
        /*25a4*/ 	.word	0x00000000
        /*25a8*/ 	.short	0x0100
        /*25aa*/ 	.byte	0x08
	.zero		1


	//   ....[1]....
        /*25ac*/ 	.word	0x00000350
        /*25b0*/ 	.word	0x000000ff
        /*25b4*/ 	.word	0x00000058
        /*25b8*/ 	.short	0x0100
        /*25ba*/ 	.byte	0x08
	.zero		1


	//   ....[2]....
        /*25bc*/ 	.word	0x00000360
        /*25c0*/ 	.word	0x000000ff
        /*25c4*/ 	.word	0x00000008
        /*25c8*/ 	.short	0x0100
        /*25ca*/ 	.byte	0x08
	.zero		1


	//   ....[3]....
        /*25cc*/ 	.word	0x00000370
        /*25d0*/ 	.word	0x000000ff
        /*25d4*/ 	.word	0x00000060
        /*25d8*/ 	.short	0x0100
        /*25da*/ 	.byte	0x08
	.zero		1


	//   ....[4]....
        /*25dc*/ 	.word	0x00000380
        /*25e0*/ 	.word	0x000000ff
        /*25e4*/ 	.word	0x00000010
        /*25e8*/ 	.short	0x0100
        /*25ea*/ 	.byte	0x08
	.zero		1


	//   ....[5]....
        /*25ec*/ 	.word	0x00000390
        /*25f0*/ 	.word	0x000000ff
        /*25f4*/ 	.word	0x00000068
        /*25f8*/ 	.short	0x0100
        /*25fa*/ 	.byte	0x08
	.zero		1


	//   ....[6]....
        /*25fc*/ 	.word	0x000003a0
        /*2600*/ 	.word	0x000000ff
        /*2604*/ 	.word	0x00000018
        /*2608*/ 	.short	0x0100
        /*260a*/ 	.byte	0x08
	.zero		1


	//   ....[7]....
        /*260c*/ 	.word	0x000003b0
        /*2610*/ 	.word	0x000000ff
        /*2614*/ 	.word	0x00000070
        /*2618*/ 	.short	0x0100
        /*261a*/ 	.byte	0x08
	.zero		1


	//   ....[8]....
        /*261c*/ 	.word	0x000003c0
        /*2620*/ 	.word	0x000000ff
        /*2624*/ 	.word	0x00000020
        /*2628*/ 	.short	0x0100
        /*262a*/ 	.byte	0x08
	.zero		1


	//   ....[9]....
        /*262c*/ 	.word	0x000003d0
        /*2630*/ 	.word	0x000000ff
        /*2634*/ 	.word	0x00000078
        /*2638*/ 	.short	0x0100
        /*263a*/ 	.byte	0x08
	.zero		1


	//   ....[10]....
        /*263c*/ 	.word	0x000003e0
        /*2640*/ 	.word	0x000000ff
        /*2644*/ 	.word	0x00000028
        /*2648*/ 	.short	0x0100
        /*264a*/ 	.byte	0x08
	.zero		1


	//   ....[11]....
        /*264c*/ 	.word	0x000003f0
        /*2650*/ 	.word	0x000000ff
        /*2654*/ 	.word	0x00000080
        /*2658*/ 	.short	0x0100
        /*265a*/ 	.byte	0x08
	.zero		1


	//   ....[12]....
        /*265c*/ 	.word	0x00000400
        /*2660*/ 	.word	0x000000ff
        /*2664*/ 	.word	0x00000030
        /*2668*/ 	.short	0x0100
        /*266a*/ 	.byte	0x08
	.zero		1


	//   ....[13]....
        /*266c*/ 	.word	0x00000410
        /*2670*/ 	.word	0x000000ff
        /*2674*/ 	.word	0x00000088
        /*2678*/ 	.short	0x0100
        /*267a*/ 	.byte	0x08
	.zero		1


	//   ....[14]....
        /*267c*/ 	.word	0x00000420
        /*2680*/ 	.word	0x000000ff
        /*2684*/ 	.word	0x00000038
        /*2688*/ 	.short	0x0100
        /*268a*/ 	.byte	0x08
	.zero		1


	//   ....[15]....
        /*268c*/ 	.word	0x00000430
        /*2690*/ 	.word	0x000000ff
        /*2694*/ 	.word	0x00000090
        /*2698*/ 	.short	0x0100
        /*269a*/ 	.byte	0x08
	.zero		1


	//   ....[16]....
        /*269c*/ 	.word	0x00000440
        /*26a0*/ 	.word	0x000000ff
        /*26a4*/ 	.word	0x00000040
        /*26a8*/ 	.short	0x0100
        /*26aa*/ 	.byte	0x08
	.zero		1


	//   ....[17]....
        /*26ac*/ 	.word	0x00000450
        /*26b0*/ 	.word	0x000000ff
        /*26b4*/ 	.word	0x00000098
        /*26b8*/ 	.short	0x0100
        /*26ba*/ 	.byte	0x08
	.zero		1


	//   ....[18]....
        /*26bc*/ 	.word	0x00000460
        /*26c0*/ 	.word	0x000000ff
        /*26c4*/ 	.word	0x00000048
        /*26c8*/ 	.short	0x0100
        /*26ca*/ 	.byte	0x08
	.zero		1


	//   ....[19]....
        /*26cc*/ 	.word	0x00000470
        /*26d0*/ 	.word	0x000000ff
        /*26d4*/ 	.word	0x000000a0
        /*26d8*/ 	.short	0x0100
        /*26da*/ 	.byte	0x08
	.zero		1


	//   ....[20]....
        /*26dc*/ 	.word	0x00000480
        /*26e0*/ 	.word	0x000000ff
        /*26e4*/ 	.word	0x00000050
        /*26e8*/ 	.short	0x0100
        /*26ea*/ 	.byte	0x08
	.zero		1


	//   ....[21]....
        /*26ec*/ 	.word	0x00000490
        /*26f0*/ 	.word	0x000000ff
        /*26f4*/ 	.word	0x000000a8
        /*26f8*/ 	.short	0x0100
        /*26fa*/ 	.byte	0x08
	.zero		1


	//   ....[22]....
        /*26fc*/ 	.word	0x00000880
        /*2700*/ 	.word	0x000000ff
        /*2704*/ 	.word	0x000000c0
        /*2708*/ 	.short	0x0100
        /*270a*/ 	.byte	0x06
	.zero		1


	//   ....[23]....
        /*270c*/ 	.word	0x000008b0
        /*2710*/ 	.word	0x000000ff
        /*2714*/ 	.word	0x000000c8
        /*2718*/ 	.short	0x0100
        /*271a*/ 	.byte	0x06
	.zero		1


	//   ....[24]....
        /*271c*/ 	.word	0x00001770
        /*2720*/ 	.word	0x00000003
        /*2724*/ 	.word	0x00000000
        /*2728*/ 	.short	0x010a
        /*272a*/ 	.byte	0x3f
	.zero		1


	//   ....[25]....
        /*272c*/ 	.word	0x000017b0
        /*2730*/ 	.word	0x00000003
        /*2734*/ 	.word	0x00000000
        /*2738*/ 	.short	0x010a
        /*273a*/ 	.byte	0x3f
	.zero		1


	//   ....[26]....
        /*273c*/ 	.word	0x00002270
        /*2740*/ 	.word	0x000000ff
        /*2744*/ 	.word	0x00000000
        /*2748*/ 	.short	0x010a
        /*274a*/ 	.byte	0x04
	.zero		1


	//   ....[27]....
        /*274c*/ 	.word	0x000022b0
        /*2750*/ 	.word	0x000000ff
        /*2754*/ 	.word	0x00000000
        /*2758*/ 	.short	0x010a
        /*275a*/ 	.byte	0x04
	.zero		1


	//   ....[28]....
        /*275c*/ 	.word	0x00003f40
        /*2760*/ 	.word	0x00000005
        /*2764*/ 	.word	0x00000000
        /*2768*/ 	.short	0x0101
        /*276a*/ 	.byte	0x3f
	.zero		1


	//   ....[29]....
        /*276c*/ 	.word	0x00004110
        /*2770*/ 	.word	0x00000000
        /*2774*/ 	.word	0x00000000
        /*2778*/ 	.short	0x0101
        /*277a*/ 	.byte	0x3f
	.zero		1


	//   ....[30]....
        /*277c*/ 	.word	0x0001de00
        /*2780*/ 	.word	0x0000000f
        /*2784*/ 	.word	0x00000058
        /*2788*/ 	.short	0x010a
        /*278a*/ 	.byte	0x3f
	.zero		1


	//   ....[31]....
        /*278c*/ 	.word	0x0001e190
        /*2790*/ 	.word	0x00000002
        /*2794*/ 	.word	0x000000c8
        /*2798*/ 	.short	0x0101
        /*279a*/ 	.byte	0x3f
	.zero		1


	//   ....[32]....
        /*279c*/ 	.word	0x0001e9a0
        /*27a0*/ 	.word	0x00000004
        /*27a4*/ 	.word	0x00000000
        /*27a8*/ 	.short	0x010a
        /*27aa*/ 	.byte	0x3f
	.zero		1


	//   ....[33]....
        /*27ac*/ 	.word	0x0001ea30
        /*27b0*/ 	.word	0x00000003
        /*27b4*/ 	.word	0x00000000
        /*27b8*/ 	.short	0x010a
        /*27ba*/ 	.byte	0x3f
	.zero		1


	//   ....[34]....
        /*27bc*/ 	.word	0x0001eac0
        /*27c0*/ 	.word	0x00000003
        /*27c4*/ 	.word	0x00000000
        /*27c8*/ 	.short	0x010a
        /*27ca*/ 	.byte	0x3f
	.zero		1


	//   ....[35]....
        /*27cc*/ 	.word	0x0001eb50
        /*27d0*/ 	.word	0x00000003
        /*27d4*/ 	.word	0x00000000
        /*27d8*/ 	.short	0x010a
        /*27da*/ 	.byte	0x3f
	.zero		1


	//   ....[36]....
        /*27dc*/ 	.word	0x0001ebe0
        /*27e0*/ 	.word	0x00000003
        /*27e4*/ 	.word	0x00000000
        /*27e8*/ 	.short	0x010a
        /*27ea*/ 	.byte	0x3f
	.zero		1


	//   ....[37]....
        /*27ec*/ 	.word	0x0001ec70
        /*27f0*/ 	.word	0x00000003
        /*27f4*/ 	.word	0x00000000
        /*27f8*/ 	.short	0x010a
        /*27fa*/ 	.byte	0x3f
	.zero		1


	//   ....[38]....
        /*27fc*/ 	.word	0x0001ed00
        /*2800*/ 	.word	0x00000003
        /*2804*/ 	.word	0x00000000
        /*2808*/ 	.short	0x010a
        /*280a*/ 	.byte	0x3f
	.zero		1


	//   ....[39]....
        /*280c*/ 	.word	0x0001ed90
        /*2810*/ 	.word	0x00000003
        /*2814*/ 	.word	0x00000000
        /*2818*/ 	.short	0x010a
        /*281a*/ 	.byte	0x3f
	.zero		1


	//   ....[40]....
        /*281c*/ 	.word	0x0001ee20
        /*2820*/ 	.word	0x00000003
        /*2824*/ 	.word	0x00000000
        /*2828*/ 	.short	0x010a
        /*282a*/ 	.byte	0x3f
	.zero		1


	//   ....[41]....
        /*282c*/ 	.word	0x0001eeb0
        /*2830*/ 	.word	0x00000003
        /*2834*/ 	.word	0x00000000
        /*2838*/ 	.short	0x010a
        /*283a*/ 	.byte	0x3f
	.zero		1


	//   ....[42]....
        /*283c*/ 	.word	0x0001ef40
        /*2840*/ 	.word	0x00000003
        /*2844*/ 	.word	0x00000000
        /*2848*/ 	.short	0x010a
        /*284a*/ 	.byte	0x3f
	.zero		1


	//   ....[43]....
        /*284c*/ 	.word	0x0001efa0
        /*2850*/ 	.word	0x00000003
        /*2854*/ 	.word	0x00000000
        /*2858*/ 	.short	0x010a
        /*285a*/ 	.byte	0x3f
	.zero		1


	//   ....[44]....
        /*285c*/ 	.word	0x0001f000
        /*2860*/ 	.word	0x00000007
        /*2864*/ 	.word	0x00000000
        /*2868*/ 	.short	0x010a
        /*286a*/ 	.byte	0x3f
	.zero		1


	//   ....[45]....
        /*286c*/ 	.word	0x0001f0d0
        /*2870*/ 	.word	0x0000000f
        /*2874*/ 	.word	0x00000058
        /*2878*/ 	.short	0x010a
        /*287a*/ 	.byte	0x3f
	.zero		1


	//   ....[46]....
        /*287c*/ 	.word	0x0001f1a0
        /*2880*/ 	.word	0x00000004
        /*2884*/ 	.word	0x00000000
        /*2888*/ 	.short	0x010a
        /*288a*/ 	.byte	0x3f
	.zero		1


	//   ....[47]....
        /*288c*/ 	.word	0x0001f1f0
        /*2890*/ 	.word	0x00000003
        /*2894*/ 	.word	0x00000000
        /*2898*/ 	.short	0x010a
        /*289a*/ 	.byte	0x3f
	.zero		1


	//   ....[48]....
        /*289c*/ 	.word	0x0001f240
        /*28a0*/ 	.word	0x00000003
        /*28a4*/ 	.word	0x00000000
        /*28a8*/ 	.short	0x010a
        /*28aa*/ 	.byte	0x3f
	.zero		1


	//   ....[49]....
        /*28ac*/ 	.word	0x0001f290
        /*28b0*/ 	.word	0x00000003
        /*28b4*/ 	.word	0x00000000
        /*28b8*/ 	.short	0x010a
        /*28ba*/ 	.byte	0x3f
	.zero		1


	//   ....[50]....
        /*28bc*/ 	.word	0x0001f2e0
        /*28c0*/ 	.word	0x00000003
        /*28c4*/ 	.word	0x00000000
        /*28c8*/ 	.short	0x010a
        /*28ca*/ 	.byte	0x3f
	.zero		1


	//   ....[51]....
        /*28cc*/ 	.word	0x0001f330
        /*28d0*/ 	.word	0x00000003
        /*28d4*/ 	.word	0x00000000
        /*28d8*/ 	.short	0x010a
        /*28da*/ 	.byte	0x3f
	.zero		1


	//   ....[52]....
        /*28dc*/ 	.word	0x0001f380
        /*28e0*/ 	.word	0x00000003
        /*28e4*/ 	.word	0x00000000
        /*28e8*/ 	.short	0x010a
        /*28ea*/ 	.byte	0x3f
	.zero		1


	//   ....[53]....
        /*28ec*/ 	.word	0x0001f3d0
        /*28f0*/ 	.word	0x00000003
        /*28f4*/ 	.word	0x00000000
        /*28f8*/ 	.short	0x010a
        /*28fa*/ 	.byte	0x3f
	.zero		1


	//   ....[54]....
        /*28fc*/ 	.word	0x0001f420
        /*2900*/ 	.word	0x00000003
        /*2904*/ 	.word	0x00000000
        /*2908*/ 	.short	0x010a
        /*290a*/ 	.byte	0x3f
	.zero		1


	//   ....[55]....
        /*290c*/ 	.word	0x0001f470
        /*2910*/ 	.word	0x00000003
        /*2914*/ 	.word	0x00000000
        /*2918*/ 	.short	0x010a
        /*291a*/ 	.byte	0x3f
	.zero		1


	//----- nvinfo : EIATTR_NUM_MBARRIERS
	.align		4
.L_37:
        /*291c*/ 	.byte	0x03, 0x38
        /*291e*/ 	.short	0x0018


	//----- nvinfo : EIATTR_EXIT_INSTR_OFFSETS
	.align		4
        /*2920*/ 	.byte	0x04, 0x1c
        /*2922*/ 	.short	(.L_39 - .L_38)


	//   ....[0]....
.L_38:
        /*2924*/ 	.word	0x00000bb0


	//   ....[1]....
        /*2928*/ 	.word	0x00001440


	//   ....[2]....
        /*292c*/ 	.word	0x0001d470


	//   ....[3]....
        /*2930*/ 	.word	0x0001da90


	//   ....[4]....
        /*2934*/ 	.word	0x0001ef90


	//----- nvinfo : EIATTR_MAX_THREADS
	.align		4
.L_39:
        /*2938*/ 	.byte	0x04, 0x05
        /*293a*/ 	.short	(.L_41 - .L_40)
.L_40:
        /*293c*/ 	.word	0x00000180
        /*2940*/ 	.word	0x00000001
        /*2944*/ 	.word	0x00000001


	//----- nvinfo : EIATTR_CRS_STACK_SIZE
	.align		4
.L_41:
        /*2948*/ 	.byte	0x04, 0x1e
        /*294a*/ 	.short	(.L_43 - .L_42)
.L_42:
        /*294c*/ 	.word	0x00000000


	//----- nvinfo : EIATTR_CBANK_PARAM_SIZE
	.align		4
.L_43:
        /*2950*/ 	.byte	0x03, 0x19
        /*2952*/ 	.short	0x0470


	//----- nvinfo : EIATTR_PARAM_CBANK
	.align		4
        /*2954*/ 	.byte	0x04, 0x0a
        /*2956*/ 	.short	(.L_45 - .L_44)
	.align		4
.L_44:
        /*2958*/ 	.word	index@(.nv.constant0._ZN7cutlass13device_kernelINS_4gemm6kernel13GemmUniversalIN4cute5tupleIJiiiiEEENS1_10collective13CollectiveMmaINS1_34MainloopSm90TmaGmmaWarpSpecializedILi11ENS5_IJNS4_1CILi2EEENSA_ILi1EEESC_EEENS1_35KernelTmaWarpSpecializedCooperativeEEENS5_IJNSA_ILi384EEENSA_ILi256EEENSA_ILi16EEEEEENS_6half_tENS5_IJlSC_lEEESK_SL_NS4_8TiledMMAINS4_8MMA_AtomIJNS4_4SM904GMMA26MMA_64x256x16_F32F16F16_SSILNSP_5MajorE0ELSR_0ELNSP_7ScaleInE1ELSS_1EEEEEENS4_6LayoutISD_NS5_IJSC_NSA_ILi0EEESW_EEEEENS5_IJNS4_10UnderscoreESZ_SZ_EEEEENS4_13SM90_TMA_LOADENS4_14ComposedLayoutINS4_7SwizzleILi1ELi4ELi3EEENS4_18smem_ptr_flag_bitsILi16EEENSV_INS5_IJNSA_ILi8EEESI_EEENS5_IJSI_SC_EEEEEEEvNS4_8identityENS4_23SM90_TMA_LOAD_MULTICASTES1C_vS1D_EENS_8epilogue10collective6detail29Sm90TmaWarpSpecializedAdapterINS1H_15DefaultEpilogueISK_SL_SL_NS1G_6thread17LinearCombinationISK_Li1EffLNS1L_9ScaleType4KindE0ELNS_15FloatRoundStyleE2ESK_EENS1_15EpilogueDefaultEEEEEvvEEEEvNT_6ParamsE)
        /*295c*/ 	.short	0x0210
        /*295e*/ 	.short	0x0470


	//----- nvinfo : EIATTR_SW_WAR
	.align		4
.L_45:
        /*2960*/ 	.byte	0x04, 0x36
        /*2962*/ 	.short	(.L_47 - .L_46)
.L_46:
        /*2964*/ 	.word	0x00000008
.L_47:


//--------------------- .nv.callgraph             --------------------------
	.section	.nv.callgraph,"",@"SHT_CUDA_CALLGRAPH"
	.align	4
	.sectionentsize	8
	.align		4
        /*0000*/ 	.word	0x00000000
	.align		4
        /*0004*/ 	.word	0xffffffff
	.align		4
        /*0008*/ 	.word	index@(_ZN7cutlass13device_kernelINS_4gemm6kernel13GemmUniversalIN4cute5tupleIJiiiiEEENS1_10collective13CollectiveMmaINS1_34MainloopSm90TmaGmmaWarpSpecializedILi11ENS5_IJNS4_1CILi2EEENSA_ILi1EEESC_EEENS1_35KernelTmaWarpSpecializedCooperativeEEENS5_IJNSA_ILi384EEENSA_ILi256EEENSA_ILi16EEEEEENS_6half_tENS5_IJlSC_lEEESK_SL_NS4_8TiledMMAINS4_8MMA_AtomIJNS4_4SM904GMMA26MMA_64x256x16_F32F16F16_SSILNSP_5MajorE0ELSR_0ELNSP_7ScaleInE1ELSS_1EEEEEENS4_6LayoutISD_NS5_IJSC_NSA_ILi0EEESW_EEEEENS5_IJNS4_10UnderscoreESZ_SZ_EEEEENS4_13SM90_TMA_LOADENS4_14ComposedLayoutINS4_7SwizzleILi1ELi4ELi3EEENS4_18smem_ptr_flag_bitsILi16EEENSV_INS5_IJNSA_ILi8EEESI_EEENS5_IJSI_SC_EEEEEEEvNS4_8identityENS4_23SM90_TMA_LOAD_MULTICASTES1C_vS1D_EENS_8epilogue10collective6detail29Sm90TmaWarpSpecializedAdapterINS1H_15DefaultEpilogueISK_SL_SL_NS1G_6thread17LinearCombinationISK_Li1EffLNS1L_9ScaleType4KindE0ELNS_15FloatRoundStyleE2ESK_EENS1_15EpilogueDefaultEEEEEvvEEEEvNT_6ParamsE)
	.align		4
        /*000c*/ 	.word	index@(__assertfail)
	.align		4
        /*0010*/ 	.word	0x00000000
	.align		4
        /*0014*/ 	.word	0xfffffffe
	.align		4
        /*0018*/ 	.word	0x00000000
	.align		4
        /*001c*/ 	.word	0xfffffffd
	.align		4
        /*0020*/ 	.word	0x00000000
	.align		4
        /*0024*/ 	.word	0xfffffffc


//--------------------- .nv.constant4             --------------------------
	.section	.nv.constant4,"a",@progbits
	.align	8
	.align		8
.nv.constant4:
        /*0000*/ 	.dword	__assertfail
	.align		8
        /*0008*/ 	.dword	__unnamed_1
	.align		8
        /*0010*/ 	.dword	_ZN39_INTERNAL_87dd3390_4_k_cu_ed6c4019_62024cuda3std3__45__cpo5beginE
	.align		8
        /*0018*/ 	.dword	_ZN39_INTERNAL_87dd3390_4_k_cu_ed6c4019_62024cuda3std3__45__cpo3endE
	.align		8
        /*0020*/ 	.dword	_ZN39_INTERNAL_87dd3390_4_k_cu_ed6c4019_62024cuda3std3__45__cpo6cbeginE
	.align		8
        /*0028*/ 	.dword	_ZN39_INTERNAL_87dd3390_4_k_cu_ed6c4019_62024cuda3std3__45__cpo4cendE
	.align		8
        /*0030*/ 	.dword	_ZN39_INTERNAL_87dd3390_4_k_cu_ed6c4019_62024cuda3std3__441_GLOBAL__N__87dd3390_4_k_cu_ed6c4019_62026ignoreE
	.align		8
        /*0038*/ 	.dword	_ZN39_INTERNAL_87dd3390_4_k_cu_ed6c4019_62024cuda3std3__419piecewise_constructE
	.align		8
        /*0040*/ 	.dword	_ZN39_INTERNAL_87dd3390_4_k_cu_ed6c4019_62024cuda3std3__48in_placeE
	.align		8
        /*0048*/ 	.dword	_ZN39_INTERNAL_87dd3390_4_k_cu_ed6c4019_62024cuda3std6ranges3__45__cpo4swapE
	.align		8
        /*0050*/ 	.dword	_ZN39_INTERNAL_87dd3390_4_k_cu_ed6c4019_62024cuda3std6ranges3__45__cpo9iter_moveE
	.align		8
        /*0058*/ 	.dword	_ZN39_INTERNAL_87dd3390_4_k_cu_ed6c4019_62024cute7productE
	.align		8
        /*0060*/ 	.dword	_ZN39_INTERNAL_87dd3390_4_k_cu_ed6c4019_62024cute1_E
	.align		8
        /*0068*/ 	.dword	$str$22
	.align		8
        /*0070*/ 	.dword	$str$23


//--------------------- .text._ZN7cutlass13device_kernelINS_4gemm6kernel13GemmUniversalIN4cute5tupleIJiiiiEEENS1_10collective13CollectiveMmaINS1_34MainloopSm90TmaGmmaWarpSpecializedILi11ENS5_IJNS4_1CILi2EEENSA_ILi1EEESC_EEENS1_35KernelTmaWarpSpecializedCooperativeEEENS5_IJNSA_ILi384EEENSA_ILi256EEENSA_ILi16EEEEEENS_6half_tENS5_IJlSC_lEEESK_SL_NS4_8TiledMMAINS4_8MMA_AtomIJNS4_4SM904GMMA26MMA_64x256x16_F32F16F16_SSILNSP_5MajorE0ELSR_0ELNSP_7ScaleInE1ELSS_1EEEEEENS4_6LayoutISD_NS5_IJSC_NSA_ILi0EEESW_EEEEENS5_IJNS4_10UnderscoreESZ_SZ_EEEEENS4_13SM90_TMA_LOADENS4_14ComposedLayoutINS4_7SwizzleILi1ELi4ELi3EEENS4_18smem_ptr_flag_bitsILi16EEENSV_INS5_IJNSA_ILi8EEESI_EEENS5_IJSI_SC_EEEEEEEvNS4_8identityENS4_23SM90_TMA_LOAD_MULTICASTES1C_vS1D_EENS_8epilogue10collective6detail29Sm90TmaWarpSpecializedAdapterINS1H_15DefaultEpilogueISK_SL_SL_NS1G_6thread17LinearCombinationISK_Li1EffLNS1L_9ScaleType4KindE0ELNS_15FloatRoundStyleE2ESK_EENS1_15EpilogueDefaultEEEEEvvEEEEvNT_6ParamsE --------------------------
	.section	.text._ZN7cutlass13device_kernelINS_4gemm6kernel13GemmUniversalIN4cute5tupleIJiiiiEEENS1_10collective13CollectiveMmaINS1_34MainloopSm90TmaGmmaWarpSpecializedILi11ENS5_IJNS4_1CILi2EEENSA_ILi1EEESC_EEENS1_35KernelTmaWarpSpecializedCooperativeEEENS5_IJNSA_ILi384EEENSA_ILi256EEENSA_ILi16EEEEEENS_6half_tENS5_IJlSC_lEEESK_SL_NS4_8TiledMMAINS4_8MMA_AtomIJNS4_4SM904GMMA26MMA_64x256x16_F32F16F16_SSILNSP_5MajorE0ELSR_0ELNSP_7ScaleInE1ELSS_1EEEEEENS4_6LayoutISD_NS5_IJSC_NSA_ILi0EEESW_EEEEENS5_IJNS4_10UnderscoreESZ_SZ_EEEEENS4_13SM90_TMA_LOADENS4_14ComposedLayoutINS4_7SwizzleILi1ELi4ELi3EEENS4_18smem_ptr_flag_bitsILi16EEENSV_INS5_IJNSA_ILi8EEESI_EEENS5_IJSI_SC_EEEEEEEvNS4_8identityENS4_23SM90_TMA_LOAD_MULTICASTES1C_vS1D_EENS_8epilogue10collective6detail29Sm90TmaWarpSpecializedAdapterINS1H_15DefaultEpilogueISK_SL_SL_NS1G_6thread17LinearCombinationISK_Li1EffLNS1L_9ScaleType4KindE0ELNS_15FloatRoundStyleE2ESK_EENS1_15EpilogueDefaultEEEEEvvEEEEvNT_6ParamsE,"ax",@progbits
	.align	128
.text._ZN7cutlass13device_kernelINS_4gemm6kernel13GemmUniversalIN4cute5tupleIJiiiiEEENS1_10collective13CollectiveMmaINS1_34MainloopSm90TmaGmmaWarpSpecializedILi11ENS5_IJNS4_1CILi2EEENSA_ILi1EEESC_EEENS1_35KernelTmaWarpSpecializedCooperativeEEENS5_IJNSA_ILi384EEENSA_ILi256EEENSA_ILi16EEEEEENS_6half_tENS5_IJlSC_lEEESK_SL_NS4_8TiledMMAINS4_8MMA_AtomIJNS4_4SM904GMMA26MMA_64x256x16_F32F16F16_SSILNSP_5MajorE0ELSR_0ELNSP_7ScaleInE1ELSS_1EEEEEENS4_6LayoutISD_NS5_IJSC_NSA_ILi0EEESW_EEEEENS5_IJNS4_10UnderscoreESZ_SZ_EEEEENS4_13SM90_TMA_LOADENS4_14ComposedLayoutINS4_7SwizzleILi1ELi4ELi3EEENS4_18smem_ptr_flag_bitsILi16EEENSV_INS5_IJNSA_ILi8EEESI_EEENS5_IJSI_SC_EEEEEEEvNS4_8identityENS4_23SM90_TMA_LOAD_MULTICASTES1C_vS1D_EENS_8epilogue10collective6detail29Sm90TmaWarpSpecializedAdapterINS1H_15DefaultEpilogueISK_SL_SL_NS1G_6thread17LinearCombinationISK_Li1EffLNS1L_9ScaleType4KindE0ELNS_15FloatRoundStyleE2ESK_EENS1_15EpilogueDefaultEEEEEvvEEEEvNT_6ParamsE:
        .type           _ZN7cutlass13device_kernelINS_4gemm6kernel13GemmUniversalIN4cute5tupleIJiiiiEEENS1_10collective13CollectiveMmaINS1_34MainloopSm90TmaGmmaWarpSpecializedILi11ENS5_IJNS4_1CILi2EEENSA_ILi1EEESC_EEENS1_35KernelTmaWarpSpecializedCooperativeEEENS5_IJNSA_ILi384EEENSA_ILi256EEENSA_ILi16EEEEEENS_6half_tENS5_IJlSC_lEEESK_SL_NS4_8TiledMMAINS4_8MMA_AtomIJNS4_4SM904GMMA26MMA_64x256x16_F32F16F16_SSILNSP_5MajorE0ELSR_0ELNSP_7ScaleInE1ELSS_1EEEEEENS4_6LayoutISD_NS5_IJSC_NSA_ILi0EEESW_EEEEENS5_IJNS4_10UnderscoreESZ_SZ_EEEEENS4_13SM90_TMA_LOADENS4_14ComposedLayoutINS4_7SwizzleILi1ELi4ELi3EEENS4_18smem_ptr_flag_bitsILi16EEENSV_INS5_IJNSA_ILi8EEESI_EEENS5_IJSI_SC_EEEEEEEvNS4_8identityENS4_23SM90_TMA_LOAD_MULTICASTES1C_vS1D_EENS_8epilogue10collective6detail29Sm90TmaWarpSpecializedAdapterINS1H_15DefaultEpilogueISK_SL_SL_NS1G_6thread17LinearCombinationISK_Li1EffLNS1L_9ScaleType4KindE0ELNS_15FloatRoundStyleE2ESK_EENS1_15EpilogueDefaultEEEEEvvEEEEvNT_6ParamsE,@function
        .size           _ZN7cutlass13device_kernelINS_4gemm6kernel13GemmUniversalIN4cute5tupleIJiiiiEEENS1_10collective13CollectiveMmaINS1_34MainloopSm90TmaGmmaWarpSpecializedILi11ENS5_IJNS4_1CILi2EEENSA_ILi1EEESC_EEENS1_35KernelTmaWarpSpecializedCooperativeEEENS5_IJNSA_ILi384EEENSA_ILi256EEENSA_ILi16EEEEEENS_6half_tENS5_IJlSC_lEEESK_SL_NS4_8TiledMMAINS4_8MMA_AtomIJNS4_4SM904GMMA26MMA_64x256x16_F32F16F16_SSILNSP_5MajorE0ELSR_0ELNSP_7ScaleInE1ELSS_1EEEEEENS4_6LayoutISD_NS5_IJSC_NSA_ILi0EEESW_EEEEENS5_IJNS4_10UnderscoreESZ_SZ_EEEEENS4_13SM90_TMA_LOADENS4_14ComposedLayoutINS4_7SwizzleILi1ELi4ELi3EEENS4_18smem_ptr_flag_bitsILi16EEENSV_INS5_IJNSA_ILi8EEESI_EEENS5_IJSI_SC_EEEEEEEvNS4_8identityENS4_23SM90_TMA_LOAD_MULTICASTES1C_vS1D_EENS_8epilogue10collective6detail29Sm90TmaWarpSpecializedAdapterINS1H_15DefaultEpilogueISK_SL_SL_NS1G_6thread17LinearCombinationISK_Li1EffLNS1L_9ScaleType4KindE0ELNS_15FloatRoundStyleE2ESK_EENS1_15EpilogueDefaultEEEEEvvEEEEvNT_6ParamsE,(.L_x_352 - _ZN7cutlass13device_kernelINS_4gemm6kernel13GemmUniversalIN4cute5tupleIJiiiiEEENS1_10collective13CollectiveMmaINS1_34MainloopSm90TmaGmmaWarpSpecializedILi11ENS5_IJNS4_1CILi2EEENSA_ILi1EEESC_EEENS1_35KernelTmaWarpSpecializedCooperativeEEENS5_IJNSA_ILi384EEENSA_ILi256EEENSA_ILi16EEEEEENS_6half_tENS5_IJlSC_lEEESK_SL_NS4_8TiledMMAINS4_8MMA_AtomIJNS4_4SM904GMMA26MMA_64x256x16_F32F16F16_SSILNSP_5MajorE0ELSR_0ELNSP_7ScaleInE1ELSS_1EEEEEENS4_6LayoutISD_NS5_IJSC_NSA_ILi0EEESW_EEEEENS5_IJNS4_10UnderscoreESZ_SZ_EEEEENS4_13SM90_TMA_LOADENS4_14ComposedLayoutINS4_7SwizzleILi1ELi4ELi3EEENS4_18smem_ptr_flag_bitsILi16EEENSV_INS5_IJNSA_ILi8EEESI_EEENS5_IJSI_SC_EEEEEEEvNS4_8identityENS4_23SM90_TMA_LOAD_MULTICASTES1C_vS1D_EENS_8epilogue10collective6detail29Sm90TmaWarpSpecializedAdapterINS1H_15DefaultEpilogueISK_SL_SL_NS1G_6thread17LinearCombinationISK_Li1EffLNS1L_9ScaleType4KindE0ELNS_15FloatRoundStyleE2ESK_EENS1_15EpilogueDefaultEEEEEvvEEEEvNT_6ParamsE)
        .other          _ZN7cutlass13device_kernelINS_4gemm6kernel13GemmUniversalIN4cute5tupleIJiiiiEEENS1_10collective13CollectiveMmaINS1_34MainloopSm90TmaGmmaWarpSpecializedILi11ENS5_IJNS4_1CILi2EEENSA_ILi1EEESC_EEENS1_35KernelTmaWarpSpecializedCooperativeEEENS5_IJNSA_ILi384EEENSA_ILi256EEENSA_ILi16EEEEEENS_6half_tENS5_IJlSC_lEEESK_SL_NS4_8TiledMMAINS4_8MMA_AtomIJNS4_4SM904GMMA26MMA_64x256x16_F32F16F16_SSILNSP_5MajorE0ELSR_0ELNSP_7ScaleInE1ELSS_1EEEEEENS4_6LayoutISD_NS5_IJSC_NSA_ILi0EEESW_EEEEENS5_IJNS4_10UnderscoreESZ_SZ_EEEEENS4_13SM90_TMA_LOADENS4_14ComposedLayoutINS4_7SwizzleILi1ELi4ELi3EEENS4_18smem_ptr_flag_bitsILi16EEENSV_INS5_IJNSA_ILi8EEESI_EEENS5_IJSI_SC_EEEEEEEvNS4_8identityENS4_23SM90_TMA_LOAD_MULTICASTES1C_vS1D_EENS_8epilogue10collective6detail29Sm90TmaWarpSpecializedAdapterINS1H_15DefaultEpilogueISK_SL_SL_NS1G_6thread17LinearCombinationISK_Li1EffLNS1L_9ScaleType4KindE0ELNS_15FloatRoundStyleE2ESK_EENS1_15EpilogueDefaultEEEEEvvEEEEvNT_6ParamsE,@"STO_CUDA_ENTRY STV_DEFAULT"
_ZN7cutlass13device_kernelINS_4gemm6kernel13GemmUniversalIN4cute5tupleIJiiiiEEENS1_10collective13CollectiveMmaINS1_34MainloopSm90TmaGmmaWarpSpecializedILi11ENS5_IJNS4_1CILi2EEENSA_ILi1EEESC_EEENS1_35KernelTmaWarpSpecializedCooperativeEEENS5_IJNSA_ILi384EEENSA_ILi256EEENSA_ILi16EEEEEENS_6half_tENS5_IJlSC_lEEESK_SL_NS4_8TiledMMAINS4_8MMA_AtomIJNS4_4SM904GMMA26MMA_64x256x16_F32F16F16_SSILNSP_5MajorE0ELSR_0ELNSP_7ScaleInE1ELSS_1EEEEEENS4_6LayoutISD_NS5_IJSC_NSA_ILi0EEESW_EEEEENS5_IJNS4_10UnderscoreESZ_SZ_EEEEENS4_13SM90_TMA_LOADENS4_14ComposedLayoutINS4_7SwizzleILi1ELi4ELi3EEENS4_18smem_ptr_flag_bitsILi16EEENSV_INS5_IJNSA_ILi8EEESI_EEENS5_IJSI_SC_EEEEEEEvNS4_8identityENS4_23SM90_TMA_LOAD_MULTICASTES1C_vS1D_EENS_8epilogue10collective6detail29Sm90TmaWarpSpecializedAdapterINS1H_15DefaultEpilogueISK_SL_SL_NS1G_6thread17LinearCombinationISK_Li1EffLNS1L_9ScaleType4KindE0ELNS_15FloatRoundStyleE2ESK_EENS1_15EpilogueDefaultEEEEEvvEEEEvNT_6ParamsE:
[----:B------:R-:W0:Y:S02]  /*0000*/  LDC R1, c[0x0][0x28] ;  /* 0x00000a00ff017b82 */ /* 0x000e240000000800 */
[----:B0-----:R-:W-:Y:S01]  /*0010*/  VIADD R1, R1, 0xfffff940 ;  /* 0xfffff94001017836 */ /* 0x001fe20000000000 */
[----:B------:R-:W0:Y:S01]  /*0020*/  S2R R4, SR_TID.X ;  /* 0x0000000000047919 */ /* 0x000e220000002100 */
[----:B------:R-:W-:Y:S01]  /*0030*/  ELECT P0, URZ, PT ;  /* 0x00000000003f782f */ /* 0x000fe20003800000 */
[----:B------:R-:W-:Y:S01]  /*0040*/  BSSY B0, `(.L_x_0) ;  /* 0x0000015000007945 */ /* 0x000fe20003800000 */
[--C-:B0-----:R-:W-:Y:S02]  /*0050*/  SHF.R.U32.HI R0, RZ, 0x5, R4.reuse ;  /* 0x00000005ff007819 */ /* 0x101fe40000011604 */
[----:B------:R-:W-:-:S03]  /*0060*/  SHF.R.U32.HI R2, RZ, 0x7, R4 ;  /* 0x00000007ff027819 */ /* 0x000fc60000011604 */
[----:B------:R-:W0:Y:S04]  /*0070*/  SHFL.IDX PT, R3, R0, RZ, 0x1f ;  /* 0x00001fff00037589 */ /* 0x000e2800000e0000 */
[----:B------:R-:W1:Y:S01]  /*0080*/  SHFL.IDX PT, R2, R2, RZ, 0x1f ;  /* 0x00001fff02027589 */ /* 0x000e6200000e0000 */
[----:B0-----:R-:W-:Y:S02]  /*0090*/  R2UR UR9, R3 ;  /* 0x00000000030972ca */ /* 0x001fe400000e0000 */
[----:B-1----:R-:W-:-:S11]  /*00a0*/  R2UR UR5, R2 ;  /* 0x00000000020572ca */ /* 0x002fd600000e0000 */
[----:B------:R-:W-:Y:S02]  /*00b0*/  USHF.R.S32.HI UR4, URZ, 0x1f, UR9 ;  /* 0x0000001f3f047899 */ /* 0x000fe40008011409 */
[----:B------:R-:W-:Y:S02]  /*00c0*/  ISETP.NE.OR P0, PT, RZ, UR9, !P0 ;  /* 0x00000009ff007c0c */ /* 0x000fe4000c705670 */
[----:B------:R-:W-:-:S04]  /*00d0*/  ULEA.HI UR4, UR4, UR9, URZ, 0x2 ;  /* 0x0000000904047291 */ /* 0x000fc8000f8f103f */
[----:B------:R-:W-:-:S04]  /*00e0*/  ULOP3.LUT UR4, UR4, 0xfffffffc, URZ, 0xc0, !UPT ;  /* 0xfffffffc04047892 */ /* 0x000fc8000f8ec03f */
[----:B------:R-:W-:-:S03]  /*00f0*/  UIADD3 UR9, UR9, -UR4, URZ ;  /* 0x8000000409097290 */ /* 0x000fc6000fffe03f */
[----:B------:R-:W-:Y:S09]  /*0100*/  @P0 BRA `(.L_x_1) ;  /* 0x0000000000200947 */ /* 0x000ff20003800000 */
[----:B------:R-:W-:Y:S02]  /*0110*/  ULDC.64 UR6, c[0x0][0x198] ;  /* 0x0000660000067ab9 */ /* 0x000fe40000000a00 */
[----:B------:R-:W-:Y:S02]  /*0120*/  UIADD3 UR10, UP0, UR6, 0xf0, URZ ;  /* 0x000000f0060a7890 */ /* 0x000fe4000ff1e03f */
[----:B------:R-:W-:Y:S02]  /*0130*/  UIADD3 UR6, UP1, UR6, 0x1f0, URZ ;  /* 0x000001f006067890 */ /* 0x000fe4000ff3e03f */
[----:B------:R-:W-:Y:S02]  /*0140*/  UIADD3.X UR11, URZ, UR7, URZ, UP0, !UPT ;  /* 0x000000073f0b7290 */ /* 0x000fe400087fe43f */
[----:B------:R-:W-:-:S07]  /*0150*/  UIADD3.X UR7, URZ, UR7, URZ, UP1, !UPT ;  /* 0x000000073f077290 */ /* 0x000fce0008ffe43f */
[----:B------:R0:W-:Y:S02]  /*0160*/  UTMACCTL.PF [UR10] ;  /* 0x000000000a0079b9 */ /* 0x0001e40008040000 */
[----:B------:R0:W-:Y:S02]  /*0170*/  UTMACCTL.PF [UR6] ;  /* 0x00000000060079b9 */ /* 0x0001e40008040000 */
[----:B0-----:R-:W-:Y:S01]  /*0180*/  NOP ;  /* 0x0000000000007918 */ /* 0x001fe20000000000 */
.L_x_1:
[----:B------:R-:W-:Y:S05]  /*0190*/  BSYNC B0 ;  /* 0x0000000000007941 */ /* 0x000fea0003800000 */
.L_x_0:
[----:B------:R-:W0:Y:S01]  /*01a0*/  SHFL.IDX PT, R2, R0, RZ, 0x1f ;  /* 0x00001fff00027589 */ /* 0x000e2200000e0000 */
[----:B------:R-:W-:Y:S01]  /*01b0*/  UISETP.NE.AND UP0, UPT, UR9, 0x3, UPT ;  /* 0x000000030900788c */ /* 0x000fe2000bf05270 */
[----:B------:R-:W-:Y:S01]  /*01c0*/  ISETP.NE.AND P1, PT, RZ, UR5, PT ;  /* 0x00000005ff007c0c */ /* 0x000fe2000bf25270 */
[----:B------:R-:W-:Y:S02]  /*01d0*/  UIADD3 UR16, UR5, -0x1, URZ ;  /* 0xffffffff05107890 */ /* 0x000fe4000fffe03f */
[----:B------:R-:W-:Y:S02]  /*01e0*/  UISETP.EQ.OR UP0, UPT, UR9, URZ, !UP0 ;  /* 0x0000003f0900728c */ /* 0x000fe4000c702670 */
[----:B------:R-:W-:Y:S02]  /*01f0*/  UISETP.GE.U32.AND UP1, UPT, UR16, 0x2, UPT ;  /* 0x000000021000788c */ /* 0x000fe4000bf26070 */
[----:B------:R-:W-:-:S04]  /*0200*/  UISETP.EQ.AND UP0, UPT, UR5, URZ, UP0 ;  /* 0x0000003f0500728c */ /* 0x000fc80008702270 */
[----:B------:R-:W-:-:S04]  /*0210*/  USEL UR40, URZ, 0x1, !UP0 ;  /* 0x000000013f287887 */ /* 0x000fc8000c000000 */
[----:B------:R-:W-:Y:S01]  /*0220*/  USEL UR40, UR40, 0x2, UP1 ;  /* 0x0000000228287887 */ /* 0x000fe20008800000 */
[----:B0-----:R-:W-:-:S13]  /*0230*/  ISETP.NE.AND P0, PT, R2, RZ, PT ;  /* 0x000000ff0200720c */ /* 0x001fda0003f05270 */
[----:B------:R-:W-:Y:S05]  /*0240*/  @P0 BRA `(.L_x_2) ;  /* 0x00000000009c0947 */ /* 0x000fea0003800000 */
[----:B------:R-:W-:Y:S01]  /*0250*/  ELECT P0, URZ, PT ;  /* 0x00000000003f782f */ /* 0x000fe20003800000 */
[----:B------:R-:W-:-:S12]  /*0260*/  BSSY B0, `(.L_x_2) ;  /* 0x0000025000007945 */ /* 0x000fd80003800000 */
[----:B------:R-:W-:Y:S05]  /*0270*/  @!P0 BRA `(.L_x_3) ;  /* 0x00000000008c8947 */ /* 0x000fea0003800000 */
[----:B------:R-:W0:Y:S01]  /*0280*/  S2UR UR8, SR_CgaCtaId ;  /* 0x00000000000879c3 */ /* 0x000e220000008800 */
[----:B------:R-:W-:Y:S01]  /*0290*/  UMOV UR4, 0x400 ;  /* 0x0000040000047882 */ /* 0x000fe20000000000 */
[----:B------:R-:W-:Y:S01]  /*02a0*/  UMOV UR5, 0x1 ;  /* 0x0000000100057882 */ /* 0x000fe20000000000 */
[----:B------:R-:W-:Y:S02]  /*02b0*/  UMOV UR6, 0x4 ;  /* 0x0000000400067882 */ /* 0x000fe40000000000 */
[----:B------:R-:W-:-:S04]  /*02c0*/  UIADD3 UR6, -UR6, 0x100000, URZ ;  /* 0x0010000006067890 */ /* 0x000fc8000fffe13f */
[----:B------:R-:W-:Y:S02]  /*02d0*/  USHF.L.U32 UR7, UR6, 0xb, URZ ;  /* 0x0000000b06077899 */ /* 0x000fe4000800063f */
[----:B------:R-:W-:Y:S02]  /*02e0*/  USHF.L.U32 UR6, UR6, 0x1, URZ ;  /* 0x0000000106067899 */ /* 0x000fe4000800063f */
[----:B0-----:R-:W-:Y:S02]  /*02f0*/  ULEA UR8, UR8, UR4, 0x18 ;  /* 0x0000000408087291 */ /* 0x001fe4000f8ec03f */
[----:B------:R-:W-:-:S04]  /*0300*/  UIADD3 UR4, -UR5, 0x100000, URZ ;  /* 0x0010000005047890 */ /* 0x000fc8000fffe13f */
[----:B------:R-:W-:Y:S02]  /*0310*/  USHF.L.U32 UR5, UR4, 0xb, URZ ;  /* 0x0000000b04057899 */ /* 0x000fe4000800063f */
[----:B------:R-:W-:Y:S01]  /*0320*/  USHF.L.U32 UR4, UR4, 0x1, URZ ;  /* 0x0000000104047899 */ /* 0x000fe2000800063f */
[----:B------:R-:W0:Y:S11]  /*0330*/  FENCE.VIEW.ASYNC.S ;  /* 0x00000000000073c6 */ /* 0x000e360000000000 */
[----:B0-----:R0:W1:Y:S01]  /*0340*/  SYNCS.EXCH.64 URZ, [UR8], UR4 ;  /* 0x00000004083f75b2 */ /* 0x0010620008000100 */
[----:B------:R0:W2:Y:S01]  /*0350*/  SYNCS.EXCH.64 URZ, [UR8+0x58], UR6 ;  /* 0x00005806083f75b2 */ /* 0x0000a20008000100 */
[----:B------:R0:W3:Y:S01]  /*0360*/  SYNCS.EXCH.64 URZ, [UR8+0x8], UR4 ;  /* 0x00000804083f75b2 */ /* 0x0000e20008000100 */
[----:B------:R0:W4:Y:S01]  /*0370*/  SYNCS.EXCH.64 URZ, [UR8+0x60], UR6 ;  /* 0x00006006083f75b2 */ /* 0x0001220008000100 */
[----:B------:R0:W0:Y:S01]  /*0380*/  SYNCS.EXCH.64 URZ, [UR8+0x10], UR4 ;  /* 0x00001004083f75b2 */ /* 0x0000220008000100 */
        /* <DEDUP_REMOVED lines=17> */
[----:B------:R-:W-:Y:S01]  /*04a0*/  NOP ;  /* 0x0000000000007918 */ /* 0x000fe20000000000 */
.L_x_3:
[----:B0-----:R-:W-:Y:S05]  /*04b0*/  BSYNC B0 ;  /* 0x0000000000007941 */ /* 0x001fea0003800000 */
.L_x_2:
[----:B------:R-:W0:Y:S01]  /*04c0*/  S2UR UR13, SR_CTAID.X ;  /* 0x00000000000d79c3 */ /* 0x000e220000002500 */
[----:B------:R-:W-:Y:S01]  /*04d0*/  SHF.R.S32.HI R3, RZ, 0x1f, R4 ;  /* 0x0000001fff037819 */ /* 0x000fe20000011404 */
[----:B------:R5:W1:Y:S01]  /*04e0*/  SHFL.IDX PT, R6, R0, RZ, 0x1f ;  /* 0x00001fff00067589 */ /* 0x000a6200000e0000 */
[----:B------:R-:W-:Y:S01]  /*04f0*/  ULDC UR4, c[0x0][0x150] ;  /* 0x0000540000047ab9 */ /* 0x000fe20000000800 */
[----:B------:R-:W-:Y:S02]  /*0500*/  ELECT P0, URZ, PT ;  /* 0x00000000003f782f */ /* 0x000fe40003800000 */
[----:B------:R-:W-:Y:S01]  /*0510*/  LEA.HI R3, R3, R4, RZ, 0x7 ;  /* 0x0000000403037211 */ /* 0x000fe200078f38ff */
[----:B------:R-:W-:Y:S01]  /*0520*/  ULDC UR5, c[0x0][0x154] ;  /* 0x0000550000057ab9 */ /* 0x000fe20000000800 */
[----:B------:R-:W-:Y:S01]  /*0530*/  SHF.R.S32.HI R7, RZ, 0x1f, R2 ;  /* 0x0000001fff077819 */ /* 0x000fe20000011402 */
[----:B------:R-:W2:Y:S01]  /*0540*/  S2UR UR10, SR_CTAID.Y ;  /* 0x00000000000a79c3 */ /* 0x000ea20000002600 */
[----:B------:R-:W-:Y:S01]  /*0550*/  LOP3.LUT R3, R3, 0xffffff80, RZ, 0xc0, !PT ;  /* 0xffffff8003037812 */ /* 0x000fe200078ec0ff */
[----:B------:R-:W-:Y:S01]  /*0560*/  ULDC UR8, c[0x0][0x144] ;  /* 0x0000510000087ab9 */ /* 0x000fe20000000800 */
[----:B------:R-:W-:Y:S01]  /*0570*/  LEA.HI R7, R7, R2, RZ, 0x2 ;  /* 0x0000000207077211 */ /* 0x000fe200078f10ff */
[----:B------:R-:W-:Y:S01]  /*0580*/  NOP ;  /* 0x0000000000007918 */ /* 0x000fe20000000000 */
[----:B------:R-:W-:Y:S01]  /*0590*/  NOP ;  /* 0x0000000000007918 */ /* 0x000fe20000000000 */
[----:B------:R-:W-:Y:S01]  /*05a0*/  IMAD.IADD R3, R4, 0x1, -R3 ;  /* 0x0000000104037824 */ /* 0x000fe200078e0a03 */
[----:B------:R-:W-:Y:S01]  /*05b0*/  LOP3.LUT R7, R7, 0x3ffffffc, RZ, 0xc0, !PT ;  /* 0x3ffffffc07077812 */ /* 0x000fe200078ec0ff */
[----:B------:R-:W-:Y:S01]  /*05c0*/  ULDC UR11, c[0x0][0x148] ;  /* 0x00005200000b7ab9 */ /* 0x000fe20000000800 */
[----:B------:R-:W-:-:S02]  /*05d0*/  IMAD.MOV.U32 R17, RZ, RZ, 0x1 ;  /* 0x00000001ff117424 */ /* 0x000fc400078e00ff */
[----:B------:R-:W-:Y:S01]  /*05e0*/  SHF.R.S32.HI R4, RZ, 0x1f, R3 ;  /* 0x0000001fff047819 */ /* 0x000fe20000011403 */
[----:B------:R-:W-:-:S03]  /*05f0*/  IMAD.IADD R2, R2, 0x1, -R7 ;  /* 0x0000000102027824 */ /* 0x000fc600078e0a07 */
[----:B------:R-:W-:Y:S02]  /*0600*/  LEA.HI R4, R4, R3, RZ, 0x3 ;  /* 0x0000000304047211 */ /* 0x000fe400078f18ff */
[----:B0-----:R-:W-:Y:S02]  /*0610*/  I2FP.F32.U32 R5, UR13 ;  /* 0x0000000d00057c45 */ /* 0x001fe40008201000 */
[--C-:B-----5:R-:W-:Y:S02]  /*0620*/  SHF.R.S32.HI R0, RZ, 0x3, R4.reuse ;  /* 0x00000003ff007819 */ /* 0x120fe40000011404 */
[----:B-1----:R-:W-:Y:S01]  /*0630*/  ISETP.NE.OR P0, PT, R6, RZ, !P0 ;  /* 0x000000ff0600720c */ /* 0x002fe20004705670 */
[----:B------:R-:W-:Y:S01]  /*0640*/  FMUL R8, R5, UR4 ;  /* 0x0000000405087c20 */ /* 0x000fe20008400000 */
[----:B------:R-:W-:-:S04]  /*0650*/  SHF.R.S32.HI R5, RZ, 0x1f, R4 ;  /* 0x0000001fff057819 */ /* 0x000fc80000011404 */
[----:B------:R-:W-:Y:S01]  /*0660*/  LEA.HI R5, R5, R0, RZ, 0x2 ;  /* 0x0000000005057211 */ /* 0x000fe200078f10ff */
[----:B------:R-:W0:Y:S03]  /*0670*/  F2I.U32.TRUNC.NTZ R8, R8 ;  /* 0x0000000800087305 */ /* 0x000e26000020f000 */
[----:B------:R-:W-:-:S03]  /*0680*/  LOP3.LUT R5, R5, 0xfffffffc, RZ, 0xc0, !PT ;  /* 0xfffffffc05057812 */ /* 0x000fc600078ec0ff */
[----:B------:R-:W-:Y:S01]  /*0690*/  VOTEU.ALL UP0, P0 ;  /* 0x00000000003f7886 */ /* 0x000fe20000000000 */
[----:B------:R-:W-:Y:S01]  /*06a0*/  VOTEU.ALL UP1, P0 ;  /* 0x00000000003f7886 */ /* 0x000fe20000020000 */
[----:B------:R-:W-:Y:S01]  /*06b0*/  IMAD.IADD R5, R0, 0x1, -R5 ;  /* 0x0000000100057824 */ /* 0x000fe200078e0a05 */
[----:B--2---:R-:W-:Y:S02]  /*06c0*/  I2FP.F32.U32 R0, UR10 ;  /* 0x0000000a00007c45 */ /* 0x004fe40008201000 */
[----:B------:R-:W1:Y:S01]  /*06d0*/  @!UP0 S2UR UR7, SR_CgaCtaId ;  /* 0x00000000000789c3 */ /* 0x000e620000008800 */
[----:B------:R-:W-:Y:S01]  /*06e0*/  IMAD R2, R2, 0x4, R5 ;  /* 0x0000000402027824 */ /* 0x000fe200078e0205 */
[----:B------:R-:W-:Y:S01]  /*06f0*/  @!UP0 UMOV UR6, 0x400 ;  /* 0x0000040000068882 */ /* 0x000fe20000000000 */
[----:B------:R-:W-:Y:S01]  /*0700*/  FMUL R4, R0, UR5 ;  /* 0x0000000500047c20 */ /* 0x000fe20008400000 */
[----:B0-----:R-:W-:Y:S02]  /*0710*/  R2UR UR4, R8 ;  /* 0x00000000080472ca */ /* 0x001fe400000e0000 */
[----:B------:R-:W-:-:S03]  /*0720*/  LEA.HI R0, R2, R2, RZ, 0x1 ;  /* 0x0000000202007211 */ /* 0x000fc600078f08ff */
[----:B------:R-:W0:Y:S01]  /*0730*/  F2I.U32.TRUNC.NTZ R4, R4 ;  /* 0x0000000400047305 */ /* 0x000e22000020f000 */
[----:B------:R-:W-:-:S05]  /*0740*/  LOP3.LUT R5, R0, 0xfffffffe, RZ, 0xc0, !PT ;  /* 0xfffffffe00057812 */ /* 0x000fca00078ec0ff */
[----:B------:R-:W-:Y:S02]  /*0750*/  IMAD.IADD R5, R2, 0x1, -R5 ;  /* 0x0000000102057824 */ /* 0x000fe400078e0a05 */
[----:B------:R-:W-:-:S04]  /*0760*/  UIADD3 UR4, -UR4, URZ, URZ ;  /* 0x0000003f04047290 */ /* 0x000fc8000fffe13f */
[----:B------:R-:W-:Y:S01]  /*0770*/  UIMAD UR8, UR8, UR4, UR13 ;  /* 0x00000004080872a4 */ /* 0x000fe2000f8e020d */
[----:B0-----:R-:W-:Y:S02]  /*0780*/  R2UR UR12, R4 ;  /* 0x00000000040c72ca */ /* 0x001fe400000e0000 */
[----:B------:R-:W-:Y:S01]  /*0790*/  UMOV UR4, 0x20 ;  /* 0x0000002000047882 */ /* 0x000fe20000000000 */
[----:B------:R-:W0:Y:S02]  /*07a0*/  LDC R4, c[0x0][0x140] ;  /* 0x00005000ff047b82 */ /* 0x000e240000000800 */
[----:B------:R-:W-:Y:S01]  /*07b0*/  ISETP.NE.AND P3, PT, R5, UR8, PT ;  /* 0x0000000805007c0c */ /* 0x000fe2000bf65270 */
[----:B------:R-:W-:-:S04]  /*07c0*/  @!UP0 UIADD3 UR4, -UR4, 0x100000, URZ ;  /* 0x0010000004048890 */ /* 0x000fc8000fffe13f */
[----:B------:R-:W-:Y:S02]  /*07d0*/  @!UP0 USHF.L.U32 UR5, UR4, 0xb, URZ ;  /* 0x0000000b04058899 */ /* 0x000fe4000800063f */
[----:B------:R-:W-:Y:S01]  /*07e0*/  @!UP0 USHF.L.U32 UR4, UR4, 0x1, URZ ;  /* 0x0000000104048899 */ /* 0x000fe2000800063f */
[C---:B------:R-:W-:Y:S01]  /*07f0*/  IMAD.SHL.U32 R5, R2.reuse, 0x4, RZ ;  /* 0x0000000402057824 */ /* 0x040fe200078e00ff */
[----:B-1----:R-:W-:Y:S01]  /*0800*/  @!UP0 ULEA UR6, UR7, UR6, 0x18 ;  /* 0x0000000607068291 */ /* 0x002fe2000f8ec03f */
[----:B------:R-:W-:Y:S01]  /*0810*/  VOTEU.ALL UP0, P0 ;  /* 0x00000000003f7886 */ /* 0x000fe20000000000 */
[----:B------:R-:W-:Y:S02]  /*0820*/  LOP3.LUT P0, RZ, R3, 0x7, RZ, 0xc0, !PT ;  /* 0x0000000703ff7812 */ /* 0x000fe4000780c0ff */
[----:B------:R-:W-:Y:S01]  /*0830*/  LOP3.LUT R154, R2, 0xc, R5, 0x78, !PT ;  /* 0x0000000c029a7812 */ /* 0x000fe200078e7805 */
[----:B------:R-:W-:-:S03]  /*0840*/  UIADD3 UR12, -UR12, URZ, URZ ;  /* 0x0000003f0c0c7290 */ /* 0x000fc6000fffe13f */
[C---:B------:R-:W-:Y:S02]  /*0850*/  ISETP.LT.U32.AND P0, PT, R154.reuse, 0x2, !P0 ;  /* 0x000000029a00780c */ /* 0x040fe40004701070 */
[----:B------:R-:W-:Y:S01]  /*0860*/  @P3 LEA.HI R0, R154, R154, RZ, 0x1 ;  /* 0x0000009a9a003211 */ /* 0x000fe200078f08ff */
[----:B------:R-:W1:Y:S02]  /*0870*/  FENCE.VIEW.ASYNC.S ;  /* 0x00000000000073c6 */ /* 0x000e640000000000 */
[----:B-1----:R-:W1:Y:S01]  /*0880*/  @!UP0 SYNCS.EXCH.64 URZ, [UR6+0xc0], UR4 ;  /* 0x0000c004063f85b2 */ /* 0x002e620008000100 */
[----:B------:R-:W-:Y:S02]  /*0890*/  @P3 SHF.R.S32.HI R0, RZ, 0x1, R0 ;  /* 0x00000001ff003819 */ /* 0x000fe40000011400 */
[----:B0-----:R-:W-:Y:S01]  /*08a0*/  ISETP.EQ.U32.AND P2, PT, R4, 0x1, PT ;  /* 0x000000010400780c */ /* 0x001fe20003f42070 */
[----:B------:R0:W2:Y:S01]  /*08b0*/  @!UP1 SYNCS.EXCH.64 URZ, [UR6+0xc8], UR4 ;  /* 0x0000c804063f95b2 */ /* 0x0000a20008000100 */
[----:B------:R-:W-:Y:S01]  /*08c0*/  NOP ;  /* 0x0000000000007918 */ /* 0x000fe20000000000 */
[----:B0-----:R-:W-:-:S06]  /*08d0*/  UIMAD UR4, UR11, UR12, UR10 ;  /* 0x0000000c0b0472a4 */ /* 0x001fcc000f8e020a */
[----:B------:R-:W-:Y:S02]  /*08e0*/  @P3 ISETP.NE.AND P4, PT, R0, UR4, PT ;  /* 0x0000000400003c0c */ /* 0x000fe4000bf85270 */
[----:B------:R-:W-:Y:S02]  /*08f0*/  SEL R0, RZ, 0x1, !P0 ;  /* 0x00000001ff007807 */ /* 0x000fe40004000000 */
[----:B------:R-:W-:-:S04]  /*0900*/  @P3 SEL R17, RZ, 0x1, P4 ;  /* 0x00000001ff113807 */ /* 0x000fc80002000000 */
[----:B------:R-:W-:Y:S01]  /*0910*/  LOP3.LUT R17, R17, R0, RZ, 0xc0, !PT ;  /* 0x0000000011117212 */ /* 0x000fe200078ec0ff */
[----:B-1----:R-:W-:Y:S06]  /*0920*/  @!P2 BRA `(.L_x_4) ;  /* 0x000000000008a947 */ /* 0x002fec0003800000 */
[----:B--234-:R-:W-:Y:S01]  /*0930*/  UCGABAR_ARV ;  /* 0x00000000000079c7 */ /* 0x01cfe20008000000 */
[----:B------:R-:W-:Y:S05]  /*0940*/  BRA `(.L_x_5) ;  /* 0x0000000000047947 */ /* 0x000fea0003800000 */
.L_x_4:
[----:B--234-:R-:W-:Y:S01]  /*0950*/  NOP ;  /* 0x0000000000007918 */ /* 0x01cfe20000000000 */
.L_x_5:
[----:B------:R-:W-:Y:S01]  /*0960*/  ULDC UR4, c[0x0][0x65c] ;  /* 0x0001970000047ab9 */ /* 0x000fe20000000800 */
[----:B------:R-:W-:Y:S01]  /*0970*/  UMOV UR5, URZ ;  /* 0x0000003f00057c82 */ /* 0x000fe20008000000 */
[----:B------:R-:W-:-:S03]  /*0980*/  UISETP.NE.AND UP0, UPT, UR4, 0x1, UPT ;  /* 0x000000010400788c */ /* 0x000fc6000bf05270 */
[----:B------:R-:W-:Y:S01]  /*0990*/  UMOV UR4, UR13 ;  /* 0x0000000d00047c82 */ /* 0x000fe20008000000 */
[----:B------:R-:W-:Y:S02]  /*09a0*/  UP2UR UR46, UPR, URZ, 0x1 ;  /* 0x000000013f2e7883 */ /* 0x000fe40008000000 */
[----:B------:R-:W-:Y:S02]  /*09b0*/  PLOP3.LUT P0, PT, PT, PT, UP0, 0x80, 0x0 ;  /* 0x000000000000781c */ /* 0x000fe40003f0f008 */
[----:B------:R-:W-:Y:S02]  /*09c0*/  PLOP3.LUT P3, PT, PT, PT, UP0, 0x80, 0x0 ;  /* 0x000000000000781c */ /* 0x000fe40003f6f008 */
[----:B------:R-:W-:Y:S01]  /*09d0*/  PLOP3.LUT P5, PT, PT, PT, UP0, 0x80, 0x0 ;  /* 0x000000000000781c */ /* 0x000fe20003faf008 */
[----:B------:R-:W-:Y:S01]  /*09e0*/  @UP0 ULDC UR14, c[0x0][0x10] ;  /* 0x00000400000e0ab9 */ /* 0x000fe20000000800 */
[----:B------:R-:W-:Y:S01]  /*09f0*/  @UP0 UMOV UR6, UR10 ;  /* 0x0000000a00060c82 */ /* 0x000fe20008000000 */
[----:B------:R-:W-:Y:S01]  /*0a00*/  @UP0 UMOV UR7, URZ ;  /* 0x0000003f00070c82 */ /* 0x000fe20008000000 */
[----:B------:R-:W-:Y:S01]  /*0a10*/  PLOP3.LUT P4, PT, PT, PT, UP0, 0x80, 0x0 ;  /* 0x000000000000781c */ /* 0x000fe20003f8f008 */
[----:B------:R-:W-:-:S03]  /*0a20*/  @UP0 UIMAD.WIDE.U32 UR14, UR13, UR14, UR6 ;  /* 0x0000000e0d0e02a5 */ /* 0x000fc6000f8e0006 */
[----:B------:R-:W-:Y:S01]  /*0a30*/  @!UP0 ULDC UR7, c[0x0][0xc] ;  /* 0x0000030000078ab9 */ /* 0x000fe20000000800 */
[----:B------:R-:W-:Y:S01]  /*0a40*/  @UP0 UMOV UR6, URZ ;  /* 0x0000003f00060c82 */ /* 0x000fe20008000000 */
[----:B------:R-:W-:Y:S01]  /*0a50*/  @!UP0 UIMAD.WIDE.U32 UR4, UR10, UR7, UR4 ;  /* 0x000000070a0482a5 */ /* 0x000fe2000f8e0004 */
[----:B------:R-:W-:Y:S01]  /*0a60*/  IMAD.U32 R2, RZ, RZ, UR14 ;  /* 0x0000000eff027e24 */ /* 0x000fe2000f8e00ff */
[----:B------:R-:W-:Y:S02]  /*0a70*/  @UP0 UIADD3 UR6, UR15, UR6, URZ ;  /* 0x000000060f060290 */ /* 0x000fe4000fffe03f */
[----:B------:R-:W-:Y:S02]  /*0a80*/  IMAD.U32 R3, RZ, RZ, UR15 ;  /* 0x0000000fff037e24 */ /* 0x000fe4000f8e00ff */
[----:B------:R-:W-:Y:S02]  /*0a90*/  @P0 IMAD.MOV.U32 R7, RZ, RZ, R2 ;  /* 0x000000ffff070224 */ /* 0x000fe400078e0002 */
[----:B------:R-:W-:-:S02]  /*0aa0*/  IMAD.U32 R5, RZ, RZ, UR5 ;  /* 0x00000005ff057e24 */ /* 0x000fc4000f8e00ff */
[----:B------:R-:W-:Y:S02]  /*0ab0*/  IMAD.U32 R2, RZ, RZ, UR4 ;  /* 0x00000004ff027e24 */ /* 0x000fe4000f8e00ff */
[----:B------:R-:W-:Y:S02]  /*0ac0*/  @P3 IMAD.U32 R6, RZ, RZ, UR6 ;  /* 0x00000006ff063e24 */ /* 0x000fe4000f8e00ff */
[----:B------:R-:W-:Y:S02]  /*0ad0*/  @!P5 IMAD.MOV.U32 R6, RZ, RZ, R5 ;  /* 0x000000ffff06d224 */ /* 0x000fe400078e0005 */
[----:B------:R-:W-:Y:S02]  /*0ae0*/  @!P4 IMAD.MOV.U32 R7, RZ, RZ, R2 ;  /* 0x000000ffff07c224 */ /* 0x000fe400078e0002 */
[----:B------:R-:W-:Y:S01]  /*0af0*/  IMAD.U32 R3, RZ, RZ, UR5 ;  /* 0x00000005ff037e24 */ /* 0x000fe2000f8e00ff */
[----:B------:R0:W-:Y:S01]  /*0b00*/  STL [R1+0x400], R6 ;  /* 0x0004000601007387 */ /* 0x0001e20000100800 */
[----:B------:R-:W-:-:S03]  /*0b10*/  IMAD.U32 R4, RZ, RZ, UR4 ;  /* 0x00000004ff047e24 */ /* 0x000fc6000f8e00ff */
[----:B------:R0:W-:Y:S01]  /*0b20*/  STL [R1+0x404], R7 ;  /* 0x0004040701007387 */ /* 0x0001e20000100800 */
[----:B------:R-:W-:Y:S05]  /*0b30*/  @!P2 BRA `(.L_x_6) ;  /* 0x00000000000ca947 */ /* 0x000fea0003800000 */
[----:B------:R-:W-:Y:S01]  /*0b40*/  UCGABAR_WAIT ;  /* 0x0000000000007dc7 */ /* 0x000fe20008000000 */
[----:B------:R-:W-:Y:S01]  /*0b50*/  CCTL.IVALL ;  /* 0x00000000ff00798f */ /* 0x000fe20002000000 */
[----:B------:R-:W-:Y:S05]  /*0b60*/  BRA `(.L_x_7) ;  /* 0x0000000000047947 */ /* 0x000fea0003800000 */
.L_x_6:
[----:B------:R-:W-:Y:S06]  /*0b70*/  BAR.SYNC.DEFER_BLOCKING 0x0 ;  /* 0x0000000000007b1d */ /* 0x000fec0000010000 */
.L_x_7:
[----:B------:R-:W-:Y:S05]  /*0b80*/  @!P1 BRA `(.L_x_8) ;  /* 0x000001c8003c9947 */ /* 0x000fea0003800000 */
[----:B------:R-:W-:-:S06]  /*0b90*/  UISETP.GT.U32.AND UP0, UPT, UR16, 0x1, UPT ;  /* 0x000000011000788c */ /* 0x000fcc000bf04070 */
[----:B------:R-:W-:-:S13]  /*0ba0*/  PLOP3.LUT P0, PT, PT, PT, UP0, 0x80, 0x0 ;  /* 0x000000000000781c */ /* 0x000fda0003f0f008 */
[----:B------:R-:W-:Y:S05]  /*0bb0*/  @P0 EXIT ;  /* 0x000000000000094d */ /* 0x000fea0003800000 */
[----:B------:R-:W-:Y:S01]  /*0bc0*/  ULDC.64 UR4, c[0x0][0x650] ;  /* 0x0001940000047ab9 */ /* 0x000fe20000000a00 */
[----:B------:R-:W-:Y:S01]  /*0bd0*/  UMOV UR41, 0xffffffff ;  /* 0xffffffff00297882 */ /* 0x000fe20000000000 */
[----:B------:R-:W-:Y:S01]  /*0be0*/  ISETP.GE.U32.AND P0, PT, R7, UR4, PT ;  /* 0x0000000407007c0c */ /* 0x000fe2000bf06070 */
[----:B------:R-:W-:Y:S01]  /*0bf0*/  UMOV UR42, 0xffffffff ;  /* 0xffffffff002a7882 */ /* 0x000fe20000000000 */
[----:B------:R-:W-:Y:S01]  /*0c00*/  UMOV UR43, 0xffffffff ;  /* 0xffffffff002b7882 */ /* 0x000fe20000000000 */
[----:B------:R-:W-:Y:S02]  /*0c10*/  PRMT R0, RZ, 0x7610, R0 ;  /* 0x00007610ff007816 */ /* 0x000fe40000000000 */
[----:B------:R-:W-:-:S13]  /*0c20*/  ISETP.GE.U32.AND.EX P0, PT, R6, UR5, PT, P0 ;  /* 0x0000000506007c0c */ /* 0x000fda000bf06100 */
[----:B------:R-:W-:Y:S05]  /*0c30*/  @P0 BRA `(.L_x_9) ;  /* 0x0000000400480947 */ /* 0x000fea0003800000 */
[----:B------:R-:W-:Y:S01]  /*0c40*/  ULDC.64 UR16, c[0x0][0x628] ;  /* 0x00018a0000107ab9 */ /* 0x000fe20000000a00 */
[C---:B------:R-:W-:Y:S01]  /*0c50*/  R2UR UR19, R7.reuse ;  /* 0x00000000071372ca */ /* 0x040fe200000e0000 */
[----:B------:R-:W-:Y:S01]  /*0c60*/  ULDC UR18, c[0x0][0x630] ;  /* 0x00018c0000127ab9 */ /* 0x000fe20000000800 */
[----:B------:R-:W-:Y:S02]  /*0c70*/  ISETP.NE.U32.AND P0, PT, RZ, UR16, PT ;  /* 0x00000010ff007c0c */ /* 0x000fe4000bf05070 */
[----:B------:R-:W-:Y:S02]  /*0c80*/  R2UR UR4, R7 ;  /* 0x00000000070472ca */ /* 0x000fe400000e0000 */
[----:B------:R-:W-:Y:S02]  /*0c90*/  ISETP.NE.AND.EX P0, PT, RZ, UR17, PT, P0 ;  /* 0x00000011ff007c0c */ /* 0x000fe4000bf05300 */
[----:B------:R-:W-:-:S11]  /*0ca0*/  R2UR UR5, R6 ;  /* 0x00000000060572ca */ /* 0x000fd600000e0000 */
[----:B------:R-:W-:Y:S05]  /*0cb0*/  @!P0 BRA `(.L_x_10) ;  /* 0x0000000000308947 */ /* 0x000fea0003800000 */
[----:B------:R-:W-:Y:S01]  /*0cc0*/  R2UR UR4, R7 ;  /* 0x00000000070472ca */ /* 0x000fe200000e0000 */
[----:B------:R-:W-:Y:S01]  /*0cd0*/  ULDC UR9, c[0x0][0x634] ;  /* 0x00018d0000097ab9 */ /* 0x000fe20000000800 */
[----:B------:R-:W-:-:S11]  /*0ce0*/  R2UR UR13, R6 ;  /* 0x00000000060d72ca */ /* 0x000fd600000e0000 */
[----:B------:R-:W-:-:S04]  /*0cf0*/  UIADD3 UR9, UP0, UR4, UR9, URZ ;  /* 0x0000000904097290 */ /* 0x000fc8000ff1e03f */
[----:B------:R-:W-:-:S04]  /*0d00*/  UIADD3.X UR13, URZ, UR13, URZ, UP0, !UPT ;  /* 0x0000000d3f0d7290 */ /* 0x000fc800087fe43f */
[----:B------:R-:W-:-:S04]  /*0d10*/  UIMAD.WIDE.U32 UR4, UR13, UR16, URZ ;  /* 0x000000100d0472a5 */ /* 0x000fc8000f8e003f */
[----:B------:R-:W-:Y:S02]  /*0d20*/  UIMAD.WIDE.U32 UR6, UP0, UR9, UR17, UR4 ;  /* 0x00000011090672a5 */ /* 0x000fe4000f800004 */
[----:B------:R-:W-:Y:S02]  /*0d30*/  UIMAD.WIDE.U32 UR4, UR9, UR16, URZ ;  /* 0x00000010090472a5 */ /* 0x000fe4000f8e003f */
[----:B------:R-:W-:Y:S02]  /*0d40*/  UIADD3.X UR15, URZ, URZ, URZ, UP0, !UPT ;  /* 0x0000003f3f0f7290 */ /* 0x000fe400087fe43f */
[----:B------:R-:W-:Y:S01]  /*0d50*/  UIADD3 URZ, UP0, UR5, UR6, URZ ;  /* 0x00000006053f7290 */ /* 0x000fe2000ff1e03f */
[----:B------:R-:W-:-:S03]  /*0d60*/  UMOV UR14, UR7 ;  /* 0x00000007000e7c82 */ /* 0x000fc60008000000 */
[----:B------:R-:W-:-:S12]  /*0d70*/  UIMAD.WIDE.U32.X UR4, UR13, UR17, UR14, UP0 ;  /* 0x000000110d0472a5 */ /* 0x000fd800080e040e */
.L_x_10:
[----:B------:R-:W-:Y:S01]  /*0d80*/  USHF.R.U64 UR43, UR4, UR18, UR5 ;  /* 0x00000012042b7299 */ /* 0x000fe20008001205 */
[----:B------:R-:W-:Y:S01]  /*0d90*/  R2UR UR7, R6 ;  /* 0x00000000060772ca */ /* 0x000fe200000e0000 */
[----:B------:R-:W-:Y:S02]  /*0da0*/  USHF.R.U32.HI UR4, URZ, UR18, UR5 ;  /* 0x000000123f047299 */ /* 0x000fe40008011605 */
[----:B------:R-:W-:Y:S01]  /*0db0*/  UIADD3 UR5, UP0, URZ, -UR43, URZ ;  /* 0x8000002b3f057290 */ /* 0x000fe2000ff1e03f */
[----:B------:R-:W-:Y:S01]  /*0dc0*/  ULDC.64 UR14, c[0x0][0x620] ;  /* 0x00018800000e7ab9 */ /* 0x000fe20000000a00 */
[----:B------:R-:W-:Y:S02]  /*0dd0*/  UMOV UR6, UR19 ;  /* 0x0000001300067c82 */ /* 0x000fe40008000000 */
[----:B------:R-:W-:Y:S01]  /*0de0*/  UIADD3.X UR4, URZ, ~UR4, URZ, UP0, !UPT ;  /* 0x800000043f047290 */ /* 0x000fe200087fe43f */
[----:B------:R-:W-:Y:S01]  /*0df0*/  ULDC UR9, c[0x0][0x618] ;  /* 0x0001860000097ab9 */ /* 0x000fe20000000800 */
[----:B------:R-:W-:-:S02]  /*0e00*/  UIMAD UR12, UR11, UR12, UR10 ;  /* 0x0000000c0b0c72a4 */ /* 0x000fc4000f8e020a */
[----:B------:R-:W-:Y:S02]  /*0e10*/  UIMAD UR4, UR4, UR14, URZ ;  /* 0x0000000e040472a4 */ /* 0x000fe4000f8e023f */
[----:B------:R-:W-:Y:S02]  /*0e20*/  UIMAD.WIDE.U32 UR6, UR5, UR14, UR6 ;  /* 0x0000000e050672a5 */ /* 0x000fe4000f8e0006 */
[----:B------:R-:W-:Y:S01]  /*0e30*/  UIMAD UR4, UR5, UR15, UR4 ;  /* 0x0000000f050472a4 */ /* 0x000fe2000f8e0204 */
[----:B------:R-:W-:Y:S01]  /*0e40*/  ULDC UR10, c[0x0][0x608] ;  /* 0x00018200000a7ab9 */ /* 0x000fe20000000800 */
[----:B------:R-:W-:Y:S02]  /*0e50*/  ULDC UR18, c[0x0][0x658] ;  /* 0x0001960000127ab9 */ /* 0x000fe40000000800 */
[----:B------:R-:W-:Y:S01]  /*0e60*/  UIADD3 UR7, UR7, UR4, URZ ;  /* 0x0000000407077290 */ /* 0x000fe2000fffe03f */
[----:B------:R-:W-:Y:S02]  /*0e70*/  UMOV UR11, 0xffffffff ;  /* 0xffffffff000b7882 */ /* 0x000fe40000000000 */
[----:B------:R-:W-:Y:S01]  /*0e80*/  ULDC.64 UR4, c[0x0][0x640] ;  /* 0x0001900000047ab9 */ /* 0x000fe20000000a00 */
[----:B------:R-:W-:Y:S01]  /*0e90*/  USHF.R.U64 UR16, UR6, UR9, UR7 ;  /* 0x0000000906107299 */ /* 0x000fe20008001207 */
[----:B------:R-:W-:Y:S01]  /*0ea0*/  ISETP.NE.U32.AND P0, PT, RZ, UR4, PT ;  /* 0x00000004ff007c0c */ /* 0x000fe2000bf05070 */
[----:B------:R-:W-:-:S02]  /*0eb0*/  USHF.R.U32.HI UR7, URZ, UR9, UR7 ;  /* 0x000000093f077299 */ /* 0x000fc40008011607 */
[----:B------:R-:W-:Y:S01]  /*0ec0*/  USHF.L.U32 UR6, UR11, UR18, URZ ;  /* 0x000000120b067299 */ /* 0x000fe2000800063f */
[----:B------:R-:W-:Y:S01]  /*0ed0*/  ISETP.NE.AND.EX P0, PT, RZ, UR5, PT, P0 ;  /* 0x00000005ff007c0c */ /* 0x000fe2000bf05300 */
[----:B------:R-:W-:Y:S02]  /*0ee0*/  USHF.R.U64 UR22, UR16, UR10, UR7 ;  /* 0x0000000a10167299 */ /* 0x000fe40008001207 */
[----:B------:R-:W-:Y:S02]  /*0ef0*/  USHF.R.U32.HI UR7, URZ, UR10, UR7 ;  /* 0x0000000a3f077299 */ /* 0x000fe40008011607 */
[----:B------:R-:W-:Y:S02]  /*0f00*/  UISETP.NE.AND UP1, UPT, UR46, URZ, UPT ;  /* 0x0000003f2e00728c */ /* 0x000fe4000bf25270 */
[----:B------:R-:W-:Y:S01]  /*0f10*/  USHF.R.U64 UR23, UR22, UR18, UR7 ;  /* 0x0000001216177299 */ /* 0x000fe20008001207 */
[----:B------:R-:W-:Y:S01]  /*0f20*/  ULDC UR17, c[0x0][0x600] ;  /* 0x0001800000117ab9 */ /* 0x000fe20000000800 */
[----:B------:R-:W-:-:S02]  /*0f30*/  ULOP3.LUT UR13, URZ, UR6, URZ, 0x33, !UPT ;  /* 0x000000063f0d7292 */ /* 0x000fc4000f8e333f */
[----:B------:R-:W-:Y:S02]  /*0f40*/  UIADD3 UR15, UR17, -0x1, URZ ;  /* 0xffffffff110f7890 */ /* 0x000fe4000fffe03f */
[----:B------:R-:W-:Y:S02]  /*0f50*/  USEL UR12, UR8, UR12, !UP1 ;  /* 0x0000000c080c7287 */ /* 0x000fe4000c800000 */
[----:B------:R-:W-:Y:S01]  /*0f60*/  USHF.R.U32.HI UR7, URZ, UR18, UR7 ;  /* 0x000000123f077299 */ /* 0x000fe20008011607 */
[----:B------:R-:W-:Y:S01]  /*0f70*/  ULDC UR19, c[0x0][0x648] ;  /* 0x0001920000137ab9 */ /* 0x000fe20000000800 */
[----:B------:R-:W-:Y:S01]  /*0f80*/  ULDC UR20, c[0x0][0x638] ;  /* 0x00018e0000147ab9 */ /* 0x000fe20000000800 */
[----:B------:R-:W-:Y:S01]  /*0f90*/  UMOV UR21, 0x1 ;  /* 0x0000000100157882 */ /* 0x000fe20000000000 */
[----:B------:R-:W-:Y:S01]  /*0fa0*/  UMOV UR6, UR23 ;  /* 0x0000001700067c82 */ /* 0x000fe20008000000 */
[----:B------:R-:W-:Y:S07]  /*0fb0*/  @!P0 BRA `(.L_x_11) ;  /* 0x0000000000308947 */ /* 0x000fee0003800000 */
[----:B------:R-:W-:Y:S02]  /*0fc0*/  ULDC UR10, c[0x0][0x64c] ;  /* 0x00019300000a7ab9 */ /* 0x000fe40000000800 */
        /* <DEDUP_REMOVED lines=8> */
[----:B------:R-:W-:-:S07]  /*1050*/  UIMAD.WIDE.U32.X UR4, UR14, UR5, UR10, UP0 ;  /* 0x000000050e0472a5 */ /* 0x000fce00080e040a */
[----:B------:R-:W-:Y:S01]  /*1060*/  UMOV UR6, UR4 ;  /* 0x0000000400067c82 */ /* 0x000fe20008000000 */
[----:B------:R-:W-:-:S05]  /*1070*/  UMOV UR7, UR5 ;  /* 0x0000000500077c82 */ /* 0x000fca0008000000 */
.L_x_11:
[----:B------:R-:W-:Y:S01]  /*1080*/  USHF.R.U64 UR5, UR6, UR19, UR7 ;  /* 0x0000001306057299 */ /* 0x000fe20008001207 */
[----:B------:R-:W-:Y:S01]  /*1090*/  IMAD.MOV.U32 R0, RZ, RZ, 0x1 ;  /* 0x00000001ff007424 */ /* 0x000fe200078e00ff */
[----:B------:R-:W-:Y:S02]  /*10a0*/  USHF.L.U32 UR4, UR21, UR18, URZ ;  /* 0x0000001215047299 */ /* 0x000fe4000800063f */
[----:B------:R-:W-:Y:S02]  /*10b0*/  ULOP3.LUT UR13, UR22, UR13, URZ, 0xc0, !UPT ;  /* 0x0000000d160d7292 */ /* 0x000fe4000f8ec03f */
[----:B------:R-:W-:Y:S02]  /*10c0*/  UIADD3 UR6, -UR5, URZ, URZ ;  /* 0x0000003f05067290 */ /* 0x000fe4000fffe13f */
[----:B------:R-:W-:Y:S02]  /*10d0*/  UIMAD UR13, UR4, UR5, UR13 ;  /* 0x00000005040d72a4 */ /* 0x000fe4000f8e020d */
[----:B------:R-:W-:-:S02]  /*10e0*/  ULOP3.LUT UR15, UR16, UR15, URZ, 0xc0, !UPT ;  /* 0x0000000f100f7292 */ /* 0x000fc4000f8ec03f */
[----:B------:R-:W-:Y:S01]  /*10f0*/  UIMAD UR4, UR6, UR20, UR23 ;  /* 0x00000014060472a4 */ /* 0x000fe2000f8e0217 */
[----:B------:R-:W-:Y:S01]  /*1100*/  ULDC UR5, c[0x0][0x610] ;  /* 0x0001840000057ab9 */ /* 0x000fe20000000800 */
[----:B------:R-:W-:Y:S02]  /*1110*/  UISETP.NE.AND UP0, UPT, UR46, URZ, UPT ;  /* 0x0000003f2e00728c */ /* 0x000fe4000bf05270 */
[----:B------:R-:W-:Y:S02]  /*1120*/  UIMAD UR12, UR13, UR5, UR12 ;  /* 0x000000050d0c72a4 */ /* 0x000fe4000f8e020c */
[----:B------:R-:W-:-:S04]  /*1130*/  UIMAD UR4, UR4, UR17, UR15 ;  /* 0x00000011040472a4 */ /* 0x000fc8000f8e020f */
[----:B------:R-:W-:Y:S02]  /*1140*/  USEL UR42, UR4, UR12, !UP0 ;  /* 0x0000000c042a7287 */ /* 0x000fe4000c000000 */
[----:B------:R-:W-:-:S12]  /*1150*/  USEL UR41, UR12, UR4, !UP0 ;  /* 0x000000040c297287 */ /* 0x000fd8000c000000 */
.L_x_9:
[----:B------:R-:W-:-:S08]  /*1160*/  NOP ;  /* 0x0000000000007918 */ /* 0x000fd00000000000 */
[----:B------:R-:W1:Y:S02]  /*1170*/  USETMAXREG.TRY_ALLOC.CTAPOOL UP0, 0xf0 ;  /* 0x000000f0000079c8 */ /* 0x000e640008000600 */
[----:B-1----:R-:W-:-:S13]  /*1180*/  PLOP3.LUT P0, PT, PT, PT, UP0, 0x80, 0x0 ;  /* 0x000000000000781c */ /* 0x002fda0003f0f008 */
[----:B------:R-:W-:Y:S05]  /*1190*/  @!P0 BRA `(.L_x_9) ;  /* 0xfffffffc00f08947 */ /* 0x000fea000383ffff */
[----:B------:R-:W-:Y:S01]  /*11a0*/  ULDC.64 UR4, c[0x0][0x598] ;  /* 0x0001660000047ab9 */ /* 0x000fe20000000a00 */
[----:B------:R-:W-:Y:S01]  /*11b0*/  ULDC.64 UR36, c[0x0][0x208] ;  /* 0x0000820000247ab9 */ /* 0x000fe20000000a00 */
[----:B------:R-:W-:-:S04]  /*11c0*/  ISETP.NE.U32.AND P0, PT, RZ, UR4, PT ;  /* 0x00000004ff007c0c */ /* 0x000fc8000bf05070 */
[----:B------:R-:W-:-:S13]  /*11d0*/  ISETP.NE.AND.EX P0, PT, RZ, UR5, PT, P0 ;  /* 0x00000005ff007c0c */ /* 0x000fda000bf05300 */
[----:B------:R-:W-:Y:S05]  /*11e0*/  @!P0 BRA `(.L_x_12) ;  /* 0x00000000001c8947 */ /* 0x000fea0003800000 */
[----:B------:R-:W1:Y:S02]  /*11f0*/  LDC.64 R2, c[0x0][0x598] ;  /* 0x00016600ff027b82 */ /* 0x000e640000000a00 */
[----:B-1----:R-:W2:Y:S02]  /*1200*/  LDG.E.64 R2, desc[UR36][R2.64] ;  /* 0x0000002402027981 */ /* 0x002ea4000c1e1b00 */
[----:B--2---:R-:W-:-:S04]  /*1210*/  ISETP.NE.U32.AND P0, PT, R2, RZ, PT ;  /* 0x000000ff0200720c */ /* 0x004fc80003f05070 */
[----:B------:R-:W-:-:S13]  /*1220*/  ISETP.NE.AND.EX P0, PT, R3, RZ, PT, P0 ;  /* 0x000000ff0300720c */ /* 0x000fda0003f05300 */
[----:B------:R-:W-:Y:S05]  /*1230*/  @!P0 BRA `(.L_x_12) ;  /* 0x0000000000088947 */ /* 0x000fea0003800000 */
[----:B------:R1:W5:Y:S01]  /*1240*/  LD.E R2, desc[UR36][R2.64] ;  /* 0x0000002402027980 */ /* 0x000362000c101900 */
[----:B------:R-:W-:Y:S05]  /*1250*/  BRA `(.L_x_13) ;  /* 0x0000000000247947 */ /* 0x000fea0003800000 */
.L_x_12:
[----:B------:R-:W-:Y:S02]  /*1260*/  ULDC.64 UR4, c[0x0][0x588] ;  /* 0x0001620000047ab9 */ /* 0x000fe40000000a00 */
[----:B------:R-:W-:-:S04]  /*1270*/  ISETP.NE.U32.AND P0, PT, RZ, UR4, PT ;  /* 0x00000004ff007c0c */ /* 0x000fc8000bf05070 */
[----:B------:R-:W-:-:S13]  /*1280*/  ISETP.NE.AND.EX P0, PT, RZ, UR5, PT, P0 ;  /* 0x00000005ff007c0c */ /* 0x000fda000bf05300 */
[----:B------:R-:W-:Y:S05]  /*1290*/  @!P0 BRA `(.L_x_14) ;  /* 0x00000000000c8947 */ /* 0x000fea0003800000 */
[----:B------:R-:W1:Y:S02]  /*12a0*/  LDC.64 R2, c[0x0][0x588] ;  /* 0x00016200ff027b82 */ /* 0x000e640000000a00 */
[----:B-1----:R2:W5:Y:S01]  /*12b0*/  LDG.E R2, desc[UR36][R2.64] ;  /* 0x0000002402027981 */ /* 0x002562000c1e1900 */
[----:B------:R-:W-:Y:S05]  /*12c0*/  BRA `(.L_x_13) ;  /* 0x0000000000087947 */ /* 0x000fea0003800000 */
.L_x_14:
[----:B------:R-:W-:Y:S02]  /*12d0*/  ULDC UR4, c[0x0][0x580] ;  /* 0x0001600000047ab9 */ /* 0x000fe40000000800 */
[----:B------:R-:W-:-:S07]  /*12e0*/  IMAD.U32 R2, RZ, RZ, UR4 ;  /* 0x00000004ff027e24 */ /* 0x000fce000f8e00ff */
.L_x_13:
[----:B------:R-:W-:Y:S02]  /*12f0*/  ULDC.64 UR4, c[0x0][0x5a0] ;  /* 0x0001680000047ab9 */ /* 0x000fe40000000a00 */
[----:B------:R-:W-:-:S04]  /*1300*/  ISETP.NE.U32.AND P0, PT, RZ, UR4, PT ;  /* 0x00000004ff007c0c */ /* 0x000fc8000bf05070 */
[----:B------:R-:W-:-:S13]  /*1310*/  ISETP.NE.AND.EX P0, PT, RZ, UR5, PT, P0 ;  /* 0x00000005ff007c0c */ /* 0x000fda000bf05300 */
[----:B------:R-:W-:Y:S05]  /*1320*/  @!P0 BRA `(.L_x_15) ;  /* 0x00000000001c8947 */ /* 0x000fea0003800000 */
[----:B------:R-:W3:Y:S02]  /*1330*/  LDC.64 R4, c[0x0][0x5a0] ;  /* 0x00016800ff047b82 */ /* 0x000ee40000000a00 */
[----:B---3--:R-:W3:Y:S02]  /*1340*/  LDG.E.64 R4, desc[UR36][R4.64] ;  /* 0x0000002404047981 */ /* 0x008ee4000c1e1b00 */
[----:B---3--:R-:W-:-:S04]  /*1350*/  ISETP.NE.U32.AND P0, PT, R4, RZ, PT ;  /* 0x000000ff0400720c */ /* 0x008fc80003f05070 */
[----:B------:R-:W-:-:S13]  /*1360*/  ISETP.NE.AND.EX P0, PT, R5, RZ, PT, P0 ;  /* 0x000000ff0500720c */ /* 0x000fda0003f05300 */
[----:B------:R-:W-:Y:S05]  /*1370*/  @!P0 BRA `(.L_x_15) ;  /* 0x0000000000088947 */ /* 0x000fea0003800000 */
[----:B------:R3:W5:Y:S01]  /*1380*/  LD.E R16, desc[UR36][R4.64] ;  /* 0x0000002404107980 */ /* 0x000762000c101900 */
[----:B------:R-:W-:Y:S05]  /*1390*/  BRA `(.L_x_16) ;  /* 0x0000000000247947 */ /* 0x000fea0003800000 */
.L_x_15:
[----:B------:R-:W-:Y:S02]  /*13a0*/  ULDC.64 UR4, c[0x0][0x590] ;  /* 0x0001640000047ab9 */ /* 0x000fe40000000a00 */
[----:B------:R-:W-:-:S04]  /*13b0*/  ISETP.NE.U32.AND P0, PT, RZ, UR4, PT ;  /* 0x00000004ff007c0c */ /* 0x000fc8000bf05070 */
[----:B------:R-:W-:-:S13]  /*13c0*/  ISETP.NE.AND.EX P0, PT, RZ, UR5, PT, P0 ;  /* 0x00000005ff007c0c */ /* 0x000fda000bf05300 */
[----:B------:R-:W-:Y:S05]  /*13d0*/  @!P0 BRA `(.L_x_17) ;  /* 0x00000000000c8947 */ /* 0x000fea0003800000 */
[----:B------:R-:W3:Y:S02]  /*13e0*/  LDC.64 R4, c[0x0][0x590] ;  /* 0x00016400ff047b82 */ /* 0x000ee40000000a00 */
[----:B---3--:R4:W5:Y:S01]  /*13f0*/  LDG.E R16, desc[UR36][R4.64] ;  /* 0x0000002404107981 */ /* 0x008962000c1e1900 */
[----:B------:R-:W-:Y:S05]  /*1400*/  BRA `(.L_x_16) ;  /* 0x0000000000087947 */ /* 0x000fea0003800000 */
.L_x_17:
[----:B------:R-:W-:Y:S02]  /*1410*/  ULDC UR4, c[0x0][0x584] ;  /* 0x0001610000047ab9 */ /* 0x000fe40000000800 */
[----:B------:R-:W-:-:S07]  /*1420*/  IMAD.U32 R16, RZ, RZ, UR4 ;  /* 0x00000004ff107e24 */ /* 0x000fce000f8e00ff */
.L_x_16:
[----:B------:R-:W-:-:S13]  /*1430*/  LOP3.LUT P0, RZ, R0, 0xff, RZ, 0xc0, !PT ;  /* 0x000000ff00ff7812 */ /* 0x000fda000780c0ff */
[----:B------:R-:W-:Y:S05]  /*1440*/  @!P0 EXIT ;  /* 0x000000000000894d */ /* 0x000fea0003800000 */
[----:B------:R-:W-:Y:S01]  /*1450*/  ULDC UR4, c[0x0][0x28c] ;  /* 0x0000a30000047ab9 */ /* 0x000fe20000000800 */
[----:B------:R-:W-:Y:S01]  /*1460*/  UMOV UR38, URZ ;  /* 0x0000003f00267c82 */ /* 0x000fe20008000000 */
[----:B------:R-:W-:Y:S01]  /*1470*/  UIADD3 UR4, UR4, 0xf, URZ ;  /* 0x0000000f04047890 */ /* 0x000fe2000fffe03f */
[----:B------:R-:W-:-:S03]  /*1480*/  UMOV UR39, URZ ;  /* 0x0000003f00277c82 */ /* 0x000fc60008000000 */
[----:B------:R-:W-:-:S04]  /*1490*/  USHF.R.S32.HI UR5, URZ, 0x1f, UR4 ;  /* 0x0000001f3f057899 */ /* 0x000fc80008011404 */
[----:B------:R-:W-:-:S04]  /*14a0*/  ULEA.HI UR5, UR5, UR4, URZ, 0x4 ;  /* 0x0000000405057291 */ /* 0x000fc8000f8f203f */
[----:B------:R-:W-:-:S12]  /*14b0*/  USHF.R.S32.HI UR44, URZ, 0x4, UR5 ;  /* 0x000000043f2c7899 */ /* 0x000fd80008011405 */
.L_x_303:
[----:B------:R-:W0:Y:S01]  /*14c0*/  S2R R0, SR_TID.X ;  /* 0x0000000000007919 */ /* 0x000e220000002100 */
[----:B-1----:R-:W1:Y:S01]  /*14d0*/  S2UR UR6, SR_CgaCtaId ;  /* 0x00000000000679c3 */ /* 0x002e620000008800 */
[----:B------:R-:W-:Y:S02]  /*14e0*/  UMOV UR45, 0x400 ;  /* 0x00000400002d7882 */ /* 0x000fe40000000000 */
[----:B-1----:R-:W-:Y:S01]  /*14f0*/  ULEA UR45, UR6, UR45, 0x18 ;  /* 0x0000002d062d7291 */ /* 0x002fe2000f8ec03f */
[----:B0-----:R-:W-:-:S04]  /*1500*/  LOP3.LUT R0, R0, 0x80, RZ, 0xc0, !PT ;  /* 0x0000008000007812 */ /* 0x001fc800078ec0ff */
[----:B------:R-:W-:-:S06]  /*1510*/  SHF.R.U32.HI R0, RZ, 0x7, R0 ;  /* 0x00000007ff007819 */ /* 0x000fcc0000011600 */
[----:B------:R-:W0:Y:S02]  /*1520*/  SHFL.IDX PT, R0, R0, RZ, 0x1f ;  /* 0x00001fff00007589 */ /* 0x000e2400000e0000 */
[----:B0-----:R-:W-:-:S13]  /*1530*/  R2UR UR4, R0 ;  /* 0x00000000000472ca */ /* 0x001fda00000e0000 */
[----:B------:R-:W-:-:S04]  /*1540*/  ULEA.HI UR5, UR4, UR4, URZ, 0x1 ;  /* 0x0000000404057291 */ /* 0x000fc8000f8f083f */
[----:B------:R-:W-:-:S04]  /*1550*/  ULOP3.LUT UR5, UR5, 0x1ffffe, URZ, 0xc0, !UPT ;  /* 0x001ffffe05057892 */ /* 0x000fc8000f8ec03f */
[----:B------:R-:W-:-:S03]  /*1560*/  UIADD3 UR5, UR4, -UR5, URZ ;  /* 0x8000000504057290 */ /* 0x000fc6000fffe03f */
[----:B------:R-:W-:Y:S01]  /*1570*/  ULDC UR4, c[0x0][0x28c] ;  /* 0x0000a30000047ab9 */ /* 0x000fe20000000800 */
[----:B------:R-:W-:Y:S01]  /*1580*/  ULEA UR5, UR5, UR45, 0xb ;  /* 0x0000002d05057291 */ /* 0x000fe2000f8e583f */
[----:B------:R-:W-:-:S03]  /*1590*/  ISETP.LT.AND P0, PT, RZ, UR4, PT ;  /* 0x00000004ff007c0c */ /* 0x000fc6000bf01270 */
[----:B------:R-:W-:-:S04]  /*15a0*/  UIADD3 UR5, UR5, 0x180, URZ ;  /* 0x0000018005057890 */ /* 0x000fc8000fffe03f */
[----:B------:R-:W-:-:S04]  /*15b0*/  USHF.R.U32.HI UR5, URZ, 0x4, UR5 ;  /* 0x000000043f057899 */ /* 0x000fc80008011605 */
[----:B------:R-:W-:Y:S02]  /*15c0*/  ULOP3.LUT UR47, UR5, 0x3fff, URZ, 0xc0, !UPT ;  /* 0x00003fff052f7892 */ /* 0x000fe4000f8ec03f */
[----:B---345:R-:W-:Y:S10]  /*15d0*/  @P0 BRA `(.L_x_18) ;  /* 0x0000000000400947 */ /* 0x038ff40003800000 */
[----:B------:R-:W-:Y:S01]  /*15e0*/  MOV R0, 0x0 ;  /* 0x0000000000007802 */ /* 0x000fe20000000f00 */
[----:B------:R-:W-:Y:S01]  /*15f0*/  ULDC.64 UR4, c[0x4][0x68] ;  /* 0x01001a0000047ab9 */ /* 0x000fe20000000a00 */
[----:B------:R-:W-:Y:S01]  /*1600*/  ULDC.64 UR6, c[0x4][0x8] ;  /* 0x0100020000067ab9 */ /* 0x000fe20000000a00 */
[----:B---34-:R-:W-:Y:S01]  /*1610*/  IMAD.U32 R4, RZ, RZ, UR4 ;  /* 0x00000004ff047e24 */ /* 0x018fe2000f8e00ff */
[----:B------:R0:W1:Y:S01]  /*1620*/  LDC.64 R14, c[0x4][R0] ;  /* 0x01000000000e7b82 */ /* 0x0000620000000a00 */
[----:B------:R-:W-:Y:S01]  /*1630*/  IMAD.U32 R5, RZ, RZ, UR5 ;  /* 0x00000005ff057e24 */ /* 0x000fe2000f8e00ff */
[----:B------:R-:W-:Y:S01]  /*1640*/  ULDC.64 UR4, c[0x4][0x70] ;  /* 0x01001c0000047ab9 */ /* 0x000fe20000000a00 */
[----:B------:R-:W-:Y:S02]  /*1650*/  IMAD.U32 R10, RZ, RZ, UR6 ;  /* 0x00000006ff0a7e24 */ /* 0x000fe4000f8e00ff */
[----:B------:R-:W-:Y:S02]  /*1660*/  IMAD.U32 R6, RZ, RZ, UR4 ;  /* 0x00000004ff067e24 */ /* 0x000fe4000f8e00ff */
[----:B------:R-:W-:-:S02]  /*1670*/  IMAD.U32 R7, RZ, RZ, UR5 ;  /* 0x00000005ff077e24 */ /* 0x000fc4000f8e00ff */
[----:B------:R-:W-:Y:S02]  /*1680*/  IMAD.U32 R11, RZ, RZ, UR7 ;  /* 0x00000007ff0b7e24 */ /* 0x000fe4000f8e00ff */
[----:B------:R-:W-:Y:S02]  /*1690*/  IMAD.MOV.U32 R8, RZ, RZ, 0x1e1 ;  /* 0x000001e1ff087424 */ /* 0x000fe400078e00ff */
[----:B------:R-:W-:Y:S02]  /*16a0*/  IMAD.MOV.U32 R12, RZ, RZ, 0x1 ;  /* 0x00000001ff0c7424 */ /* 0x000fe400078e00ff */
[----:B0-----:R-:W-:-:S07]  /*16b0*/  IMAD.MOV.U32 R13, RZ, RZ, RZ ;  /* 0x000000ffff0d7224 */ /* 0x001fce00078e00ff */
[----:B------:R-:W-:-:S07]  /*16c0*/  LEPC R20, `(.L_x_18) ;  /* 0x000000001014794e */ /* 0x000fce0000000000 */
[----:B-12--5:R-:W-:Y:S05]  /*16d0*/  CALL.ABS.NOINC R14 ;  /* 0x000000000e007343 */ /* 0x026fea0003c00000 */
.L_x_18:
[----:B------:R-:W-:-:S06]  /*16e0*/  ULOP3.LUT UR4, UR40, 0x1, URZ, 0xfc, !UPT ;  /* 0x0000000128047892 */ /* 0x000fcc000f8efc3f */
[----:B------:R-:W-:-:S05]  /*16f0*/  IMAD.U32 R0, RZ, RZ, UR4 ;  /* 0x00000004ff007e24 */ /* 0x000fca000f8e00ff */
[----:B------:R-:W-:-:S13]  /*1700*/  ISETP.NE.AND P0, PT, R0, 0x3, PT ;  /* 0x000000030000780c */ /* 0x000fda0003f05270 */
[----:B------:R-:W-:Y:S05]  /*1710*/  @!P0 BRA `(.L_x_19) ;  /* 0x0000000000048947 */ /* 0x000fea0003800000 */
[----:B------:R-:W-:Y:S01]  /*1720*/  BPT.TRAP 0x1 ;  /* 0x000000040000795c */ /* 0x000fe20000300000 */
.L_x_19:
[----:B--2---:R-:W-:Y:S02]  /*1730*/  IMAD.U32 R3, RZ, RZ, UR39 ;  /* 0x00000027ff037e24 */ /* 0x004fe4000f8e00ff */
[----:B------:R-:W-:-:S03]  /*1740*/  IMAD.U32 R0, RZ, RZ, UR38 ;  /* 0x00000026ff007e24 */ /* 0x000fc6000f8e00ff */
[----:B------:R-:W-:Y:S02]  /*1750*/  LEA R3, R3, UR45, 0x3 ;  /* 0x0000002d03037c11 */ /* 0x000fe4000f8e18ff */
[----:B------:R-:W-:-:S04]  /*1760*/  SHF.L.U32 R0, R0, 0x1f, RZ ;  /* 0x0000001f00007819 */ /* 0x000fc800000006ff */
[----:B------:R0:W1:Y:S01]  /*1770*/  SYNCS.PHASECHK.TRANS64.TRYWAIT P1, [R3+URZ], R0 ;  /* 0x00000000030075a7 */ /* 0x000062000802017f */
[----:B------:R-:W-:Y:S05]  /*1780*/  @!P0 BRA `(.L_x_20) ;  /* 0x0000000000048947 */ /* 0x000fea0003800000 */
[----:B------:R-:W-:Y:S01]  /*1790*/  BPT.TRAP 0x1 ;  /* 0x000000040000795c */ /* 0x000fe20000300000 */
.L_x_20:
[----:B-1----:R-:W-:Y:S05]  /*17a0*/  @P1 BRA `(.L_x_21) ;  /* 0x0000000000081947 */ /* 0x002fea0003800000 */
[----:B------:R-:W1:Y:S02]  /*17b0*/  SYNCS.PHASECHK.TRANS64.TRYWAIT P1, [R3+URZ], R0 ;  /* 0x00000000030075a7 */ /* 0x000e64000802017f */
[----:B-1----:R-:W-:Y:S05]  /*17c0*/  @!P1 BRA `(.L_x_22) ;  /* 0x000001d400f49947 */ /* 0x002fea0003800000 */
.L_x_21:
[----:B------:R-:W-:-:S04]  /*17d0*/  UISETP.LT.AND UP0, UPT, UR44, 0x1, UPT ;  /* 0x000000012c00788c */ /* 0x000fc8000bf01270 */
[----:B------:R-:W-:-:S06]  /*17e0*/  USEL UR4, UR44, 0x1, UP0 ;  /* 0x000000012c047887 */ /* 0x000fcc0008000000 */
[----:B------:R-:W-:Y:S01]  /*17f0*/  IMAD.U32 R6, RZ, RZ, UR4 ;  /* 0x00000004ff067e24 */ /* 0x000fe2000f8e00ff */
[----:B------:R-:W-:Y:S05]  /*1800*/  WARPSYNC.ALL ;  /* 0x0000000000007948 */ /* 0x000fea0003800000 */
[----:B------:R-:W-:-:S04]  /*1810*/  IADD3 R6, -R6, UR44, RZ ;  /* 0x0000002c06067c10 */ /* 0x000fc8000fffe1ff */
[----:B------:R-:W-:Y:S01]  /*1820*/  ISETP.GE.AND P1, PT, R6, 0x1, PT ;  /* 0x000000010600780c */ /* 0x000fe20003f26270 */
[----:B------:R-:W-:Y:S01]  /*1830*/  UIADD3 UR4, UR45, 0x21180, URZ ;  /* 0x000211802d047890 */ /* 0x000fe2000fffe03f */
[----:B------:R-:W-:Y:S01]  /*1840*/  WARPGROUP.ARRIVE ;  /* 0x00000000000079c5 */ /* 0x000fe20000000000 */
[----:B------:R-:W-:Y:S02]  /*1850*/  ULOP3.LUT UR47, UR47, 0x10000, URZ, 0xfc, !UPT ;  /* 0x000100002f2f7892 */ /* 0x000fe4000f8efc3f */
[----:B------:R-:W-:Y:S02]  /*1860*/  USHF.R.U32.HI UR4, URZ, 0x4, UR4 ;  /* 0x000000043f047899 */ /* 0x000fe40008011604 */
[----:B------:R-:W-:Y:S02]  /*1870*/  UIMAD UR8, UR39, 0x300, UR47 ;  /* 0x00000300270878a4 */ /* 0x000fe4000f8e022f */
[----:B------:R-:W-:Y:S01]  /*1880*/  ULOP3.LUT UR4, UR4, 0x3fff, URZ, 0xc0, !UPT ;  /* 0x00003fff04047892 */ /* 0x000fe2000f8ec03f */
[----:B------:R-:W-:Y:S01]  /*1890*/  UMOV UR5, 0xc0000010 ;  /* 0xc000001000057882 */ /* 0x000fe20000000000 */
[----:B------:R-:W-:-:S02]  /*18a0*/  UMOV UR7, 0xc0000010 ;  /* 0xc000001000077882 */ /* 0x000fc40000000000 */
[----:B------:R-:W-:-:S03]  /*18b0*/  ULOP3.LUT UR10, UR4, 0x10000, URZ, 0xfc, !UPT ;  /* 0x00010000040a7892 */ /* 0x000fc6000f8efc3f */
[----:B------:R-:W-:Y:S01]  /*18c0*/  UMOV UR4, UR8 ;  /* 0x0000000800047c82 */ /* 0x000fe20008000000 */
[----:B------:R-:W-:-:S09]  /*18d0*/  ULEA UR6, UR39, UR10, 0x9 ;  /* 0x0000000a27067291 */ /* 0x000fd2000f8e483f */
[----:B------:R-:W-:Y:S01]  /*18e0*/  HGMMA.64x256x16.F32 R24, gdesc[UR4], RZ, !UPT, gsb0 ;  /* 0x03e00000041879f0 */ /* 0x000fe2000c0008ff */
[----:B------:R-:W-:Y:S01]  /*18f0*/  UIADD3 UR4, UR8, 0x100, URZ ;  /* 0x0000010008047890 */ /* 0x000fe2000fffe03f */
[----:B------:R-:W-:Y:S01]  /*1900*/  UMOV UR5, 0xc0000010 ;  /* 0xc000001000057882 */ /* 0x000fe20000000000 */
[----:B------:R-:W-:Y:S02]  /*1910*/  WARPGROUP.DEPBAR.LE gsb0, 0x0 ;  /* 0x00008000000079c5 */ /* 0x000fe40000010000 */
[----:B------:R-:W-:Y:S04]  /*1920*/  STL.64 [R1+0x200], R24 ;  /* 0x0002001801007387 */ /* 0x000fe80000100a00 */
        /* <DEDUP_REMOVED lines=62> */
[----:B------:R2:W-:Y:S02]  /*1d10*/  STL.64 [R1+0x3f8], R150 ;  /* 0x0003f89601007387 */ /* 0x0005e40000100a00 */
[----:B--2---:R-:W-:-:S06]  /*1d20*/  WARPGROUP.ARRIVE ;  /* 0x00000000000079c5 */ /* 0x004fcc0000000000 */
[----:B------:R-:W-:Y:S01]  /*1d30*/  HGMMA.64x256x16.F32 R24, gdesc[UR4], RZ, !UPT, gsb0 ;  /* 0x03e00000041879f0 */ /* 0x000fe2000c0008ff */
[----:B------:R-:W-:Y:S01]  /*1d40*/  UIADD3 UR4, UR8, 0x200, URZ ;  /* 0x0000020008047890 */ /* 0x000fe2000fffe03f */
[----:B------:R-:W-:Y:S01]  /*1d50*/  UMOV UR5, 0xc0000010 ;  /* 0xc000001000057882 */ /* 0x000fe20000000000 */
[----:B------:R-:W-:Y:S02]  /*1d60*/  WARPGROUP.DEPBAR.LE gsb0, 0x0 ;  /* 0x00008000000079c5 */ /* 0x000fe40000010000 */
[----:B------:R-:W-:Y:S04]  /*1d70*/  STL.64 [R1], R24 ;  /* 0x0000001801007387 */ /* 0x000fe80000100a00 */
        /* <DEDUP_REMOVED lines=64> */
[----:B------:R-:W-:Y:S03]  /*2180*/  HGMMA.64x256x16.F32 R24, gdesc[UR4], RZ, !UPT, gsb0 ;  /* 0x03e00000041879f0 */ /* 0x000fe6000c0008ff */
[----:B------:R-:W-:Y:S02]  /*2190*/  WARPGROUP.DEPBAR.LE gsb0, 0x0 ;  /* 0x00008000000079c5 */ /* 0x000fe40000010000 */
[----:B------:R-:W-:Y:S05]  /*21a0*/  @!P1 BRA `(.L_x_23) ;  /* 0x0000001c00a09947 */ /* 0x000fea0003800000 */
[----:B------:R-:W-:Y:S01]  /*21b0*/  UIADD3 UR4, UR39, 0x1, URZ ;  /* 0x0000000127047890 */ /* 0x000fe2000fffe03f */
[----:B01----:R-:W-:Y:S02]  /*21c0*/  IMAD.MOV.U32 R3, RZ, RZ, R6 ;  /* 0x000000ffff037224 */ /* 0x003fe400078e0006 */
[----:B------:R-:W-:Y:S01]  /*21d0*/  IMAD.U32 R0, RZ, RZ, UR39 ;  /* 0x00000027ff007e24 */ /* 0x000fe2000f8e00ff */
[----:B------:R-:W-:-:S04]  /*21e0*/  UISETP.NE.AND UP0, UPT, UR4, 0xb, UPT ;  /* 0x0000000b0400788c */ /* 0x000fc8000bf05270 */
[----:B------:R-:W-:Y:S02]  /*21f0*/  USEL UR5, URZ, 0x1, UP0 ;  /* 0x000000013f057887 */ /* 0x000fe40008000000 */
[----:B------:R-:W-:Y:S02]  /*2200*/  USEL UR8, UR4, URZ, UP0 ;  /* 0x0000003f04087287 */ /* 0x000fe40008000000 */
[----:B------:R-:W-:-:S06]  /*2210*/  ULOP3.LUT UR5, UR38, UR5, URZ, 0x3c, !UPT ;  /* 0x0000000526057292 */ /* 0x000fcc000f8e3c3f */
[----:B---34-:R-:W-:-:S07]  /*2220*/  IMAD.U32 R4, RZ, RZ, UR5 ;  /* 0x00000005ff047e24 */ /* 0x018fce000f8e00ff */
.L_x_30:
[----:B------:R-:W-:Y:S05]  /*2230*/  @!P0 BRA `(.L_x_24) ;  /* 0x0000000000048947 */ /* 0x000fea0003800000 */
[----:B------:R-:W-:Y:S01]  /*2240*/  BPT.TRAP 0x1 ;  /* 0x000000040000795c */ /* 0x000fe20000300000 */
.L_x_24:
[----:B------:R-:W-:Y:S01]  /*2250*/  ULEA UR4, UR8, UR45, 0x3 ;  /* 0x0000002d08047291 */ /* 0x000fe2000f8e183f */
[----:B------:R-:W-:-:S08]  /*2260*/  SHF.L.U32 R5, R4, 0x1f, RZ ;  /* 0x0000001f04057819 */ /* 0x000fd000000006ff */
[----:B------:R0:W1:Y:S01]  /*2270*/  SYNCS.PHASECHK.TRANS64.TRYWAIT P1, [UR4], R5 ;  /* 0x00000005ff0075a7 */ /* 0x0000620008020144 */
[----:B------:R-:W-:Y:S05]  /*2280*/  @!P0 BRA `(.L_x_25) ;  /* 0x0000000000048947 */ /* 0x000fea0003800000 */
[----:B------:R-:W-:Y:S01]  /*2290*/  BPT.TRAP 0x1 ;  /* 0x000000040000795c */ /* 0x000fe20000300000 */
.L_x_25:
[----:B-1----:R-:W-:Y:S05]  /*22a0*/  @P1 BRA `(.L_x_26) ;  /* 0x0000000000081947 */ /* 0x002fea0003800000 */
[----:B------:R-:W1:Y:S02]  /*22b0*/  SYNCS.PHASECHK.TRANS64.TRYWAIT P1, [UR4], R5 ;  /* 0x00000005ff0075a7 */ /* 0x000e640008020144 */
[----:B-1----:R-:W-:Y:S05]  /*22c0*/  @!P1 BRA `(.L_x_27) ;  /* 0x000001cc00489947 */ /* 0x002fea0003800000 */
.L_x_26:
[----:B------:R-:W-:Y:S04]  /*22d0*/  STL [R1+0x4b8], R154 ;  /* 0x0004b89a01007387 */ /* 0x000fe80000100800 */
        /* <DEDUP_REMOVED lines=21> */
[----:B------:R2:W-:Y:S04]  /*2430*/  STL.64 [R1+0x408], R108 ;  /* 0x0004086c01007387 */ /* 0x0005e80000100a00 */
[----:B--2---:R-:W2:Y:S04]  /*2440*/  LDL.LU.64 R108, [R1] ;  /* 0x00000000016c7983 */ /* 0x004ea80000300a00 */
[----:B------:R-:W3:Y:S04]  /*2450*/  LDL.LU.64 R110, [R1+0x8] ;  /* 0x00000800016e7983 */ /* 0x000ee80000300a00 */
[----:B------:R-:W4:Y:S04]  /*2460*/  LDL.LU.64 R112, [R1+0x10] ;  /* 0x0000100001707983 */ /* 0x000f280000300a00 */
[----:B------:R-:W2:Y:S04]  /*2470*/  LDL.LU.64 R114, [R1+0x18] ;  /* 0x0000180001727983 */ /* 0x000ea80000300a00 */
        /* <DEDUP_REMOVED lines=18> */
[----:B--2---:R-:W-:Y:S04]  /*25a0*/  STL.64 [R1+0x6b8], R150 ;  /* 0x0006b89601007387 */ /* 0x004fe80000100a00 */
[----:B----4-:R-:W-:Y:S04]  /*25b0*/  STL.64 [R1+0x6b0], R148 ;  /* 0x0006b09401007387 */ /* 0x010fe80000100a00 */
[----:B---3--:R-:W-:Y:S04]  /*25c0*/  STL.64 [R1+0x6a8], R146 ;  /* 0x0006a89201007387 */ /* 0x008fe80000100a00 */
        /* <DEDUP_REMOVED lines=61> */
[----:B--2---:R-:W2:Y:S04]  /*29a0*/  LDL.LU.64 R24, [R1+0x200] ;  /* 0x0002000001187983 */ /* 0x004ea80000300a00 */
[----:B------:R-:W2:Y:S04]  /*29b0*/  LDL.LU.64 R26, [R1+0x208] ;  /* 0x00020800011a7983 */ /* 0x000ea80000300a00 */
        /* <DEDUP_REMOVED lines=61> */
[----:B------:R-:W2:Y:S01]  /*2d90*/  LDL.LU.64 R150, [R1+0x3f8] ;  /* 0x0003f80001967983 */ /* 0x000ea20000300a00 */
[----:B------:R-:W-:-:S02]  /*2da0*/  UIMAD UR9, UR8, 0x300, UR47 ;  /* 0x00000300080978a4 */ /* 0x000fc4000f8e022f */
[----:B------:R-:W-:Y:S01]  /*2db0*/  ULEA UR6, UR8, UR10, 0x9 ;  /* 0x0000000a08067291 */ /* 0x000fe2000f8e483f */
[----:B------:R-:W3:Y:S01]  /*2dc0*/  LDL.LU.64 R152, [R1+0xb0] ;  /* 0x0000b00001987983 */ /* 0x000ee20000300a00 */
[----:B------:R-:W-:Y:S01]  /*2dd0*/  UMOV UR5, 0xc0000010 ;  /* 0xc000001000057882 */ /* 0x000fe20000000000 */
[----:B------:R-:W-:Y:S02]  /*2de0*/  UMOV UR7, 0xc0000010 ;  /* 0xc000001000077882 */ /* 0x000fe40000000000 */
[----:B------:R-:W-:Y:S01]  /*2df0*/  UMOV UR4, UR9 ;  /* 0x0000000900047c82 */ /* 0x000fe20008000000 */
[----:B------:R-:W3:Y:S04]  /*2e00*/  LDL.LU.64 R154, [R1+0xb8] ;  /* 0x0000b800019a7983 */ /* 0x000ee80000300a00 */
        /* <DEDUP_REMOVED lines=39> */
[----:B------:R-:W3:Y:S01]  /*3080*/  LDL.LU.64 R234, [R1+0x1f8] ;  /* 0x0001f80001ea7983 */ /* 0x000ee20000300a00 */
[----:B--2---:R-:W-:-:S06]  /*3090*/  WARPGROUP.ARRIVE ;  /* 0x00000000000079c5 */ /* 0x004fcc0000000000 */
[----:B------:R-:W-:Y:S03]  /*30a0*/  HGMMA.64x256x16.F32 R24, gdesc[UR4], R24, gsb0 ;  /* 0x03e00000041879f0 */ /* 0x000fe60008000818 */
        /* <DEDUP_REMOVED lines=65> */
[----:B--2---:R-:W3:Y:S04]  /*34c0*/  LDL.LU.64 R150, [R1+0x6b8] ;  /* 0x0006b80001967983 */ /* 0x004ee80000300a00 */
        /* <DEDUP_REMOVED lines=21> */
[----:B------:R-:W-:Y:S01]  /*3620*/  UIADD3 UR4, UR9, 0x100, URZ ;  /* 0x0000010009047890 */ /* 0x000fe2000fffe03f */
[----:B------:R-:W-:-:S02]  /*3630*/  UMOV UR5, 0xc0000010 ;  /* 0xc000001000057882 */ /* 0x000fc40000000000 */
        /* <DEDUP_REMOVED lines=42> */
[----:B---3--:R-:W-:-:S06]  /*38e0*/  WARPGROUP.ARRIVE ;  /* 0x00000000000079c5 */ /* 0x008fcc0000000000 */
[----:B------:R-:W-:Y:S03]  /*38f0*/  HGMMA.64x256x16.F32 R108, gdesc[UR4], R108, gsb0 ;  /* 0x03e00000046c79f0 */ /* 0x000fe6000800086c */
        /* <DEDUP_REMOVED lines=65> */
[----:B---3--:R4:W5:Y:S04]  /*3d10*/  LDL.LU R154, [R1+0x4b8] ;  /* 0x0004b800019a7983 */ /* 0x0089680000300800 */
        /* <DEDUP_REMOVED lines=22> */
[----:B------:R-:W-:Y:S01]  /*3e80*/  UIADD3 UR4, UR9, 0x200, URZ ;  /* 0x0000020009047890 */ /* 0x000fe2000fffe03f */
[----:B------:R-:W-:Y:S01]  /*3e90*/  UMOV UR5, 0xc0000010 ;  /* 0xc000001000057882 */ /* 0x000fe20000000000 */
[----:B--2---:R-:W-:-:S07]  /*3ea0*/  WARPGROUP.ARRIVE ;  /* 0x00000000000079c5 */ /* 0x004fce0000000000 */
[----:B------:R-:W-:Y:S03]  /*3eb0*/  HGMMA.64x256x16.F32 R24, gdesc[UR4], R24, gsb0 ;  /* 0x03e00000041879f0 */ /* 0x000fe60008000818 */
[----:B------:R-:W-:Y:S02]  /*3ec0*/  WARPGROUP.DEPBAR.LE gsb0, 0x0 ;  /* 0x00008000000079c5 */ /* 0x000fe40000010000 */
[----:B----4-:R-:W-:Y:S05]  /*3ed0*/  @!P0 BRA `(.L_x_28) ;  /* 0x0000000000048947 */ /* 0x010fea0003800000 */
[----:B------:R-:W-:Y:S01]  /*3ee0*/  BPT.TRAP 0x1 ;  /* 0x000000040000795c */ /* 0x000fe20000300000 */
.L_x_28:
[----:B------:R-:W-:Y:S01]  /*3ef0*/  ISETP.NE.AND P1, PT, R17, RZ, PT ;  /* 0x000000ff1100720c */ /* 0x000fe20003f25270 */
[----:B------:R-:W-:-:S12]  /*3f00*/  UISETP.GT.U32.AND UP0, UPT, UR40, 0x1, UPT ;  /* 0x000000012800788c */ /* 0x000fd8000bf04070 */
[----:B01----:R-:W-:-:S05]  /*3f10*/  @P1 LEA R5, R0, UR45, 0x3 ;  /* 0x0000002d00051c11 */ /* 0x003fca000f8e18ff */
[----:B------:R-:W-:-:S05]  /*3f20*/  @P1 VIADD R5, R5, 0x58 ;  /* 0x0000005805051836 */ /* 0x000fca0000000000 */
[----:B-----5:R-:W-:-:S04]  /*3f30*/  @P1 PRMT R5, R154, 0x654, R5 ;  /* 0x000006549a051816 */ /* 0x020fc80000000005 */
[----:B------:R0:W-:Y:S01]  /*3f40*/  @P1 SYNCS.ARRIVE.TRANS64.RED.A1T0 RZ, [R5+URZ], RZ ;  /* 0x000000ff05ff19a7 */ /* 0x0001e2000810043f */
[----:B------:R-:W-:-:S13]  /*3f50*/  PLOP3.LUT P1, PT, PT, PT, UP0, 0x80, 0x0 ;  /* 0x000000000000781c */ /* 0x000fda0003f2f008 */
[----:B0-----:R-:W-:Y:S05]  /*3f60*/  @P1 BRA `(.L_x_29) ;  /* 0x0000000000041947 */ /* 0x001fea0003800000 */
[----:B------:R-:W-:Y:S01]  /*3f70*/  BPT.TRAP 0x1 ;  /* 0x000000040000795c */ /* 0x000fe20000300000 */
.L_x_29:
[----:B------:R-:W-:Y:S01]  /*3f80*/  UIADD3 UR8, UR8, 0x1, URZ ;  /* 0x0000000108087890 */ /* 0x000fe2000fffe03f */
[C---:B------:R-:W-:Y:S01]  /*3f90*/  ISETP.GT.AND P2, PT, R3.reuse, 0x1, PT ;  /* 0x000000010300780c */ /* 0x040fe20003f44270 */
[----:B------:R-:W-:Y:S02]  /*3fa0*/  VIADD R0, R0, 0x1 ;  /* 0x0000000100007836 */ /* 0x000fe40000000000 */
[----:B------:R-:W-:Y:S01]  /*3fb0*/  UISETP.NE.AND UP0, UPT, UR8, 0xb, UPT ;  /* 0x0000000b0800788c */ /* 0x000fe2000bf05270 */
[----:B------:R-:W-:Y:S02]  /*3fc0*/  VIADD R3, R3, 0xffffffff ;  /* 0xffffffff03037836 */ /* 0x000fe40000000000 */
[C---:B------:R-:W-:Y:S01]  /*3fd0*/  ISETP.NE.AND P1, PT, R0.reuse, 0xb, PT ;  /* 0x0000000b0000780c */ /* 0x040fe20003f25270 */
[----:B------:R-:W-:Y:S02]  /*3fe0*/  USEL UR4, URZ, 0x1, UP0 ;  /* 0x000000013f047887 */ /* 0x000fe40008000000 */
[----:B------:R-:W-:Y:S01]  /*3ff0*/  USEL UR8, UR8, URZ, UP0 ;  /* 0x0000003f08087287 */ /* 0x000fe20008000000 */
[----:B------:R-:W-:-:S03]  /*4000*/  SEL R0, R0, RZ, P1 ;  /* 0x000000ff00007207 */ /* 0x000fc60000800000 */
[----:B------:R-:W-:Y:S01]  /*4010*/  LOP3.LUT R4, R4, UR4, RZ, 0x3c, !PT ;  /* 0x0000000404047c12 */ /* 0x000fe2000f8e3cff */
[----:B------:R-:W-:Y:S07]  /*4020*/  @P2 BRA `(.L_x_30) ;  /* 0xffffffe000802947 */ /* 0x000fee000383ffff */
.L_x_23:
[----:B01----:R-:W0:Y:S02]  /*4030*/  LDC R0, c[0x0][0x28c] ;  /* 0x0000a300ff007b82 */ /* 0x003e240000000800 */
[----:B0-----:R-:W-:-:S13]  /*4040*/  ISETP.GE.AND P1, PT, R0, 0x1, PT ;  /* 0x000000010000780c */ /* 0x001fda0003f26270 */
[----:B------:R-:W-:Y:S05]  /*4050*/  @!P1 BRA `(.L_x_31) ;  /* 0x00000000003c9947 */ /* 0x000fea0003800000 */
[----:B------:R-:W-:Y:S05]  /*4060*/  @!P0 BRA `(.L_x_32) ;  /* 0x0000000000048947 */ /* 0x000fea0003800000 */
[----:B------:R-:W-:Y:S01]  /*4070*/  BPT.TRAP 0x1 ;  /* 0x000000040000795c */ /* 0x000fe20000300000 */
.L_x_32:
[----:B------:R-:W-:Y:S01]  /*4080*/  ISETP.NE.AND P0, PT, R17, RZ, PT ;  /* 0x000000ff1100720c */ /* 0x000fe20003f05270 */
[----:B------:R-:W-:-:S12]  /*4090*/  UISETP.GT.U32.AND UP0, UPT, UR40, 0x1, UPT ;  /* 0x000000012800788c */ /* 0x000fd8000bf04070 */
[----:B------:R-:W-:-:S04]  /*40a0*/  @P0 VIADD R6, R6, UR39 ;  /* 0x0000002706060c36 */ /* 0x000fc80008000000 */
[----:B---34-:R-:W-:-:S05]  /*40b0*/  @P0 IMAD.WIDE.U32 R4, R6, -0x45d1745d, RZ ;  /* 0xba2e8ba306040825 */ /* 0x018fca00078e00ff */
[----:B------:R-:W-:-:S05]  /*40c0*/  @P0 SHF.R.U32.HI R0, RZ, 0x3, R5 ;  /* 0x00000003ff000819 */ /* 0x000fca0000011605 */
[----:B------:R-:W-:-:S05]  /*40d0*/  @P0 IMAD R0, R0, -0xb, R6 ;  /* 0xfffffff500000824 */ /* 0x000fca00078e0206 */
[----:B------:R-:W-:-:S05]  /*40e0*/  @P0 LEA R0, R0, UR45, 0x3 ;  /* 0x0000002d00000c11 */ /* 0x000fca000f8e18ff */
[----:B------:R-:W-:-:S05]  /*40f0*/  @P0 VIADD R0, R0, 0x58 ;  /* 0x0000005800000836 */ /* 0x000fca0000000000 */
[----:B------:R-:W-:-:S04]  /*4100*/  @P0 PRMT R0, R154, 0x654, R0 ;  /* 0x000006549a000816 */ /* 0x000fc80000000000 */
[----:B------:R0:W-:Y:S01]  /*4110*/  @P0 SYNCS.ARRIVE.TRANS64.RED.A1T0 RZ, [R0+URZ], RZ ;  /* 0x000000ff00ff09a7 */ /* 0x0001e2000810043f */
[----:B------:R-:W-:-:S13]  /*4120*/  PLOP3.LUT P0, PT, PT, PT, UP0, 0x80, 0x0 ;  /* 0x000000000000781c */ /* 0x000fda0003f0f008 */
[----:B0-----:R-:W-:Y:S05]  /*4130*/  @P0 BRA `(.L_x_31) ;  /* 0x0000000000040947 */ /* 0x001fea0003800000 */
[----:B------:R-:W-:Y:S01]  /*4140*/  BPT.TRAP 0x1 ;  /* 0x000000040000795c */ /* 0x000fe20000300000 */
.L_x_31:
[----:B------:R-:W0:Y:S01]  /*4150*/  S2R R6, SR_TID.X ;  /* 0x0000000000067919 */ /* 0x000e220000002100 */
[----:B------:R-:W-:Y:S01]  /*4160*/  IMAD.MOV.U32 R21, RZ, RZ, 0x6540 ;  /* 0x00006540ff157424 */ /* 0x000fe200078e00ff */
[----:B------:R-:W-:Y:S01]  /*4170*/  USHF.R.S32.HI UR10, URZ, 0x1f, UR43 ;  /* 0x0000001f3f0a7899 */ /* 0x000fe2000801142b */
[----:B------:R-:W-:Y:S01]  /*4180*/  IMAD.MOV.U32 R7, RZ, RZ, -0x2 ;  /* 0xfffffffeff077424 */ /* 0x000fe200078e00ff */
[----:B------:R-:W-:Y:S01]  /*4190*/  ULDC.64 UR8, c[0x0][0x5d0] ;  /* 0x0001740000087ab9 */ /* 0x000fe20000000a00 */
[----:B------:R-:W-:Y:S02]  /*41a0*/  UIMAD.WIDE UR6, UR41, 0x180, URZ ;  /* 0x00000180290678a5 */ /* 0x000fe4000f8e023f */
[----:B------:R-:W-:Y:S02]  /*41b0*/  UIMAD UR4, UR10, UR8, URZ ;  /* 0x000000080a0472a4 */ /* 0x000fe4000f8e023f */
[----:B------:R-:W-:Y:S02]  /*41c0*/  UIMAD UR41, UR41, 0x180, URZ ;  /* 0x00000180292978a4 */ /* 0x000fe4000f8e023f */
[----:B------:R-:W-:-:S02]  /*41d0*/  UIMAD UR4, UR43, UR9, UR4 ;  /* 0x000000092b0472a4 */ /* 0x000fc4000f8e0204 */
[----:B------:R-:W-:Y:S02]  /*41e0*/  UIADD3 UR39, UR44, UR39, URZ ;  /* 0x000000272c277290 */ /* 0x000fe4000fffe03f */
[----:B------:R-:W-:Y:S02]  /*41f0*/  UISETP.GE.U32.AND UP2, UPT, UR44, 0xb, UPT ;  /* 0x0000000b2c00788c */ /* 0x000fe4000bf46070 */
[----:B------:R-:W-:-:S04]  /*4200*/  UISETP.GT.U32.AND UP1, UPT, UR39, 0xa, UPT ;  /* 0x0000000a2700788c */ /* 0x000fc8000bf24070 */
[----:B------:R-:W-:Y:S01]  /*4210*/  UISETP.LT.U32.AND UP1, UPT, UR44, 0xb, UP1 ;  /* 0x0000000b2c00788c */ /* 0x000fe20008f21070 */
[--C-:B0-----:R-:W-:Y:S01]  /*4220*/  SHF.R.U32.HI R3, RZ, 0x7, R6.reuse ;  /* 0x00000007ff037819 */ /* 0x101fe20000011606 */
[C---:B------:R-:W-:Y:S01]  /*4230*/  IMAD.SHL.U32 R20, R6.reuse, 0x2, RZ ;  /* 0x0000000206147824 */ /* 0x040fe200078e00ff */
[----:B---34-:R-:W-:Y:S02]  /*4240*/  SHF.R.U32.HI R4, RZ, 0x2, R6 ;  /* 0x00000002ff047819 */ /* 0x018fe40000011606 */
[----:B------:R-:W-:Y:S02]  /*4250*/  LOP3.LUT R3, R3, 0x1, RZ, 0xc0, !PT ;  /* 0x0000000103037812 */ /* 0x000fe400078ec0ff */
[----:B------:R-:W-:Y:S02]  /*4260*/  LOP3.LUT R5, R6, 0x60, RZ, 0xc0, !PT ;  /* 0x0000006006057812 */ /* 0x000fe400078ec0ff */
[----:B------:R-:W-:Y:S01]  /*4270*/  LOP3.LUT R20, R20, 0x6, RZ, 0xc0, !PT ;  /* 0x0000000614147812 */ /* 0x000fe200078ec0ff */
[----:B------:R-:W-:Y:S01]  /*4280*/  IMAD.SHL.U32 R162, R3, 0x40, RZ ;  /* 0x0000004003a27824 */ /* 0x000fe200078e00ff */
[----:B------:R-:W-:-:S02]  /*4290*/  LOP3.LUT R4, R4, 0x7, RZ, 0xc0, !PT ;  /* 0x0000000704047812 */ /* 0x000fc400078ec0ff */
[----:B------:R-:W-:Y:S02]  /*42a0*/  SHF.R.U32.HI R5, RZ, 0x1, R5 ;  /* 0x00000001ff057819 */ /* 0x000fe40000011605 */
[----:B------:R-:W-:Y:S01]  /*42b0*/  PRMT R20, R20, R21, UR42 ;  /* 0x0000002a14147e16 */ /* 0x000fe20008000015 */
[----:B------:R-:W-:Y:S01]  /*42c0*/  USHF.L.U32 UR42, UR42, 0x8, URZ ;  /* 0x000000082a2a7899 */ /* 0x000fe2000800063f */
[--C-:B------:R-:W-:Y:S02]  /*42d0*/  IADD3 R0, RZ, -R5, -R4.reuse ;  /* 0x80000005ff007210 */ /* 0x100fe40007ffe804 */
[----:B------:R-:W-:Y:S01]  /*42e0*/  LOP3.LUT R162, R162, 0x40, R4, 0xe2, !PT ;  /* 0x00000040a2a27812 */ /* 0x000fe200078ee204 */
[----:B------:R-:W-:Y:S01]  /*42f0*/  IMAD.U32 R4, RZ, RZ, UR8 ;  /* 0x00000008ff047e24 */ /* 0x000fe2000f8e00ff */
[----:B------:R-:W-:Y:S01]  /*4300*/  SHF.R.S32.HI R21, RZ, 0x1f, R20 ;  /* 0x0000001fff157819 */ /* 0x000fe20000011414 */
[----:B------:R-:W-:Y:S01]  /*4310*/  ULDC UR8, c[0x0][0x284] ;  /* 0x0000a10000087ab9 */ /* 0x000fe20000000800 */
[----:B------:R-:W-:Y:S01]  /*4320*/  LOP3.LUT R162, R162, UR6, R5, 0xfe, !PT ;  /* 0x00000006a2a27c12 */ /* 0x000fe2000f8efe05 */
[----:B------:R-:W-:-:S02]  /*4330*/  IMAD R0, R3, -0x40, R0 ;  /* 0xffffffc003007824 */ /* 0x000fc400078e0200 */
[----:B------:R-:W-:-:S04]  /*4340*/  IMAD.WIDE.U32 R4, R4, UR43, R20 ;  /* 0x0000002b04047c25 */ /* 0x000fc8000f8e0014 */
[----:B------:R-:W-:Y:S01]  /*4350*/  VIADD R5, R5, UR4 ;  /* 0x0000000405057c36 */ /* 0x000fe20008000000 */
[----:B------:R-:W-:Y:S01]  /*4360*/  ULDC UR4, c[0x0][0x288] ;  /* 0x0000a20000047ab9 */ /* 0x000fe20000000800 */
[----:B------:R-:W-:Y:S01]  /*4370*/  IMAD.U32 R3, RZ, RZ, UR8 ;  /* 0x00000008ff037e24 */ /* 0x000fe2000f8e00ff */
[----:B------:R-:W-:-:S04]  /*4380*/  UISETP.GE.AND UP0, UPT, UR42, UR4, UPT ;  /* 0x000000042a00728c */ /* 0x000fc8000bf06270 */
[----:B------:R-:W-:Y:S02]  /*4390*/  UISETP.GE.OR UP0, UPT, UR41, UR8, UP0 ;  /* 0x000000082900728c */ /* 0x000fe40008706670 */
[----:B------:R-:W-:Y:S01]  /*43a0*/  IADD3 R3, R3, -UR41, R0 ;  /* 0x8000002903037c10 */ /* 0x000fe2000fffe000 */
[----:B------:R-:W-:Y:S01]  /*43b0*/  USEL UR8, URZ, 0x1, !UP1 ;  /* 0x000000013f087887 */ /* 0x000fe2000c800000 */
[----:B------:R-:W-:Y:S01]  /*43c0*/  LOP3.LUT R0, R6, 0x3, RZ, 0xc0, !PT ;  /* 0x0000000306007812 */ /* 0x000fe200078ec0ff */
[----:B------:R-:W-:Y:S01]  /*43d0*/  UMOV UR41, 0xffffffff ;  /* 0xffffffff00297882 */ /* 0x000fe20000000000 */
[----:B------:R-:W-:Y:S01]  /*43e0*/  PLOP3.LUT P0, PT, PT, PT, UP0, 0x80, 0x0 ;  /* 0x000000000000781c */ /* 0x000fe20003f0f008 */
[----:B------:R-:W-:Y:S02]  /*43f0*/  ULOP3.LUT UR38, UR38, UR8, URZ, 0x3c, !UPT ;  /* 0x0000000826267292 */ /* 0x000fe4000f8e3c3f */
[----:B------:R-:W-:Y:S01]  /*4400*/  IMAD R0, R0, R7, UR4 ;  /* 0x0000000400007e24 */ /* 0x000fe2000f8e0207 */
[----:B------:R-:W-:-:S03]  /*4410*/  UIMAD.WIDE.U32 UR4, UR39, -0x45d1745d, URZ ;  /* 0xba2e8ba3270478a5 */ /* 0x000fc6000f8e003f */
[----:B------:R-:W-:Y:S01]  /*4420*/  VIADD R0, R0, -UR42 ;  /* 0x8000002a00007c36 */ /* 0x000fe20008000000 */
[----:B------:R-:W-:-:S04]  /*4430*/  USHF.R.U32.HI UR4, URZ, 0x3, UR5 ;  /* 0x000000033f047899 */ /* 0x000fc80008011605 */
[----:B------:R-:W-:Y:S02]  /*4440*/  UIMAD UR39, UR4, -0xb, UR39 ;  /* 0xfffffff5042778a4 */ /* 0x000fe4000f8e0227 */
[----:B------:R-:W-:Y:S01]  /*4450*/  @UP2 ULOP3.LUT UR38, UR38, 0x1, UR4, 0x78, !UPT ;  /* 0x0000000126262892 */ /* 0x000fe2000f8e7804 */
[----:B------:R-:W-:Y:S11]  /*4460*/  @P0 BRA `(.L_x_33) ;  /* 0x0000018800240947 */ /* 0x000ff60003800000 */
[----:B-----5:R-:W-:Y:S01]  /*4470*/  FSETP.NEU.AND P0, PT, R16, RZ, PT ;  /* 0x000000ff1000720b */ /* 0x020fe20003f0d000 */
[----:B------:R-:W-:Y:S01]  /*4480*/  ULDC.64 UR8, c[0x0][0x5c8] ;  /* 0x0001720000087ab9 */ /* 0x000fe20000000a00 */
[----:B------:R-:W-:Y:S01]  /*4490*/  ISETP.GT.AND P1, PT, R3, RZ, PT ;  /* 0x000000ff0300720c */ /* 0x000fe20003f24270 */
[----:B------:R-:W-:Y:S01]  /*44a0*/  UIMAD UR4, UR7, UR8, URZ ;  /* 0x00000008070472a4 */ /* 0x000fe2000f8e023f */
[----:B------:R-:W-:Y:S01]  /*44b0*/  IMAD.U32 R13, RZ, RZ, UR9 ;  /* 0x00000009ff0d7e24 */ /* 0x000fe2000f8e00ff */
[----:B------:R-:W-:Y:S01]  /*44c0*/  BSSY B0, `(.L_x_33) ;  /* 0x0001883000007945 */ /* 0x000fe20003800000 */
[----:B------:R-:W-:Y:S01]  /*44d0*/  IMAD.WIDE.U32 R4, R162, UR8, R4 ;  /* 0x00000008a2047c25 */ /* 0x000fe2000f8e0004 */
[----:B------:R-:W-:-:S03]  /*44e0*/  ISETP.GT.AND P2, PT, R0, RZ, P1 ;  /* 0x000000ff0000720c */ /* 0x000fc60000f44270 */
[----:B------:R-:W-:-:S04]  /*44f0*/  IMAD R13, R162, R13, UR4 ;  /* 0x00000004a20d7e24 */ /* 0x000fc8000f8e020d */
[----:B------:R-:W-:Y:S01]  /*4500*/  IMAD.IADD R13, R5, 0x1, R13 ;  /* 0x00000001050d7824 */ /* 0x000fe200078e020d */
[----:B------:R-:W-:Y:S06]  /*4510*/  @!P0 BRA `(.L_x_34) ;  /* 0x000000f000b48947 */ /* 0x000fec0003800000 */
[----:B------:R-:W0:Y:S01]  /*4520*/  LDC.64 R152, c[0x0][0x5b8] ;  /* 0x00016e00ff987b82 */ /* 0x000e220000000a00 */
[----:B------:R-:W2:Y:S01]  /*4530*/  LDL.LU R12, [R1+0x200] ;  /* 0x00020000010c7983 */ /* 0x000ea20000300800 */
[----:B------:R-:W-:-:S06]  /*4540*/  ULDC.64 UR4, c[0x0][0x5c0] ;  /* 0x0001700000047ab9 */ /* 0x000fcc0000000a00 */
[----:B------:R-:W1:Y:S08]  /*4550*/  LDC.64 R18, c[0x0][0x5b0] ;  /* 0x00016c00ff127b82 */ /* 0x000e700000000a00 */
[----:B------:R-:W3:Y:S01]  /*4560*/  LDC.64 R14, c[0x0][0x5a8] ;  /* 0x00016a00ff0e7b82 */ /* 0x000ee20000000a00 */
[C---:B0-----:R-:W-:Y:S02]  /*4570*/  IMAD R163, R152.reuse, UR10, RZ ;  /* 0x0000000a98a37c24 */ /* 0x041fe4000f8e02ff */
[----:B------:R-:W-:-:S04]  /*4580*/  IMAD.WIDE.U32 R158, R152, UR43, R20 ;  /* 0x0000002b989e7c25 */ /* 0x000fc8000f8e0014 */
[----:B------:R-:W-:Y:S02]  /*4590*/  IMAD R163, R153, UR43, R163 ;  /* 0x0000002b99a37c24 */ /* 0x000fe4000f8e02a3 */
[----:B-1----:R-:W-:Y:S02]  /*45a0*/  IMAD R11, R18, UR7, RZ ;  /* 0x00000007120b7c24 */ /* 0x002fe4000f8e02ff */
[----:B------:R-:W-:Y:S02]  /*45b0*/  IMAD.IADD R23, R159, 0x1, R163 ;  /* 0x000000019f177824 */ /* 0x000fe400078e02a3 */
[----:B------:R-:W-:Y:S02]  /*45c0*/  IMAD.MOV.U32 R22, RZ, RZ, R158 ;  /* 0x000000ffff167224 */ /* 0x000fe400078e009e */
[C---:B------:R-:W-:Y:S02]  /*45d0*/  IMAD R11, R162.reuse, R19, R11 ;  /* 0x00000013a20b7224 */ /* 0x040fe400078e020b */
[----:B------:R-:W-:-:S04]  /*45e0*/  IMAD.WIDE.U32 R6, R162, R18, R22 ;  /* 0x00000012a2067225 */ /* 0x000fc800078e0016 */
[----:B------:R-:W-:Y:S01]  /*45f0*/  IMAD.IADD R5, R7, 0x1, R11 ;  /* 0x0000000107057824 */ /* 0x000fe200078e020b */
[----:B---3--:R-:W-:-:S04]  /*4600*/  LEA R8, P0, R6, R14, 0x1 ;  /* 0x0000000e06087211 */ /* 0x008fc800078008ff */
[----:B------:R-:W-:-:S05]  /*4610*/  LEA.HI.X R9, R6, R15, R5, 0x1, P0 ;  /* 0x0000000f06097211 */ /* 0x000fca00000f0c05 */
[----:B------:R-:W3:Y:S01]  /*4620*/  @P2 LDG.E.LTC128B.U16 R10, desc[UR36][R8.64] ;  /* 0x00000024080a2981 */ /* 0x000ee2000c1e1520 */
[----:B------:R-:W-:Y:S01]  /*4630*/  BSSY B1, `(.L_x_35) ;  /* 0x0000011000017945 */ /* 0x000fe20003800000 */
[----:B---3--:R-:W-:-:S05]  /*4640*/  HADD2.F32 R5, -RZ, R10.H0_H0 ;  /* 0x2000000aff057230 */ /* 0x008fca0000004100 */
[----:B------:R-:W-:-:S04]  /*4650*/  FMUL R5, R5, R16 ;  /* 0x0000001005057220 */ /* 0x000fc80000400000 */
[----:B--2---:R-:W-:Y:S01]  /*4660*/  FFMA R5, R12, R2, R5 ;  /* 0x000000020c057223 */ /* 0x004fe20000000005 */
[----:B------:R-:W-:-:S04]  /*4670*/  LEA R12, P0, R4, UR4, 0x1 ;  /* 0x00000004040c7c11 */ /* 0x000fc8000f8008ff */
[----:B------:R-:W-:Y:S02]  /*4680*/  LEA.HI.X R13, R4, UR5, R13, 0x1, P0 ;  /* 0x00000005040d7c11 */ /* 0x000fe400080f0c0d */
[----:B------:R-:W-:-:S05]  /*4690*/  F2FP.F16.F32.PACK_AB R4, RZ, R5 ;  /* 0x00000005ff04723e */ /* 0x000fca00000000ff */
[----:B------:R0:W-:Y:S02]  /*46a0*/  @P2 STG.E.U16 desc[UR36][R12.64], R4 ;  /* 0x000000040c002986 */ /* 0x0001e4000c101524 */
[----:B0-----:R-:W-:-:S04]  /*46b0*/  IMAD.WIDE.U32 R4, R162, R18, R20 ;  /* 0x00000012a2047225 */ /* 0x001fc800078e0014 */
[----:B------:R-:W-:Y:S02]  /*46c0*/  IMAD.IADD R5, R11, 0x1, R5 ;  /* 0x000000010b057824 */ /* 0x000fe400078e0205 */
[----:B------:R-:W-:-:S04]  /*46d0*/  IMAD.WIDE.U32 R4, R152, UR43, R4 ;  /* 0x0000002b98047c25 */ /* 0x000fc8000f8e0004 */
[----:B------:R-:W-:Y:S01]  /*46e0*/  IMAD.IADD R5, R163, 0x1, R5 ;  /* 0x00000001a3057824 */ /* 0x000fe200078e0205 */
[----:B------:R-:W-:-:S04]  /*46f0*/  LEA R8, P0, R4, R14, 0x1 ;  /* 0x0000000e04087211 */ /* 0x000fc800078008ff */
[----:B------:R-:W-:Y:S02]  /*4700*/  LEA.HI.X R9, R4, R15, R5, 0x1, P0 ;  /* 0x0000000f04097211 */ /* 0x000fe400000f0c05 */
[----:B------:R-:W-:-:S13]  /*4710*/  ISETP.GT.AND P0, PT, R0, 0x1, P1 ;  /* 0x000000010000780c */ /* 0x000fda0000f04270 */
[----:B------:R-:W-:Y:S05]  /*4720*/  @!P0 BRA `(.L_x_36) ;  /* 0x0000000000048947 */ /* 0x000fea0003800000 */
[----:B------:R0:W5:Y:S02]  /*4730*/  LDG.E.LTC128B.U16 R10, desc[UR36][R8.64+0x2] ;  /* 0x00000224080a7981 */ /* 0x000164000c1e1520 */
.L_x_36:
[----:B------:R-:W-:Y:S05]  /*4740*/  BSYNC B1 ;  /* 0x0000000000017941 */ /* 0x000fea0003800000 */
.L_x_35:
[----:B------:R-:W2:Y:S01]  /*4750*/  LDL.LU R5, [R1+0x204] ;  /* 0x0002040001057983 */ /* 0x000ea20000300800 */
[----:B-----5:R-:W-:Y:S01]  /*4760*/  HADD2.F32 R4, -RZ, R10.H0_H0 ;  /* 0x2000000aff047230 */ /* 0x020fe20000004100 */
[C---:B------:R-:W-:Y:S01]  /*4770*/  SHF.L.U64.HI R165, R18.reuse, 0x3, R19 ;  /* 0x0000000312a57819 */ /* 0x040fe20000010213 */
[----:B------:R-:W-:Y:S01]  /*4780*/  IMAD.SHL.U32 R164, R18, 0x8, RZ ;  /* 0x0000000812a47824 */ /* 0x000fe200078e00ff */
[----:B------:R-:W3:Y:S02]  /*4790*/  LDL.LU R153, [R1+0x208] ;  /* 0x0002080001997983 */ /* 0x000ee40000300800 */
[----:B------:R-:W-:-:S04]  /*47a0*/  FMUL R4, R4, R16 ;  /* 0x0000001004047220 */ /* 0x000fc80000400000 */
[----:B--2---:R-:W-:Y:S01]  /*47b0*/  FFMA R4, R5, R2, R4 ;  /* 0x0000000205047223 */ /* 0x004fe20000000004 */
[----:B------:R-:W-:-:S04]  /*47c0*/  @P0 IMAD.MOV.U32 R5, RZ, RZ, R13 ;  /* 0x000000ffff050224 */ /* 0x000fc800078e000d */
[----:B------:R-:W-:-:S04]  /*47d0*/  F2FP.F16.F32.PACK_AB R4, RZ, R4 ;  /* 0x00000004ff04723e */ /* 0x000fc800000000ff */
[----:B------:R-:W-:Y:S01]  /*47e0*/  PRMT R6, R4, 0x7610, R6 ;  /* 0x0000761004067816 */ /* 0x000fe20000000006 */
[----:B------:R-:W-:-:S05]  /*47f0*/  @P0 IMAD.MOV.U32 R4, RZ, RZ, R12 ;  /* 0x000000ffff040224 */ /* 0x000fca00078e000c */
[----:B------:R1:W-:Y:S01]  /*4800*/  @P0 STG.E.U16 desc[UR36][R4.64+0x2], R6 ;  /* 0x0000020604000986 */ /* 0x0003e2000c101524 */
[----:B------:R-:W-:-:S04]  /*4810*/  ISETP.GT.AND P0, PT, R3, 0x8, PT ;  /* 0x000000080300780c */ /* 0x000fc80003f04270 */
[----:B------:R-:W-:Y:S01]  /*4820*/  ISETP.GT.AND P2, PT, R0, RZ, P0 ;  /* 0x000000ff0000720c */ /* 0x000fe20000744270 */
[----:B-1----:R-:W-:-:S04]  /*4830*/  IMAD.WIDE.U32 R4, R162, R18, R164 ;  /* 0x00000012a2047225 */ /* 0x002fc800078e00a4 */
[----:B------:R-:W-:Y:S01]  /*4840*/  IMAD.IADD R11, R11, 0x1, R5 ;  /* 0x000000010b0b7824 */ /* 0x000fe200078e0205 */
[----:B------:R-:W-:-:S05]  /*4850*/  IADD3 R5, P3, R158, R4, RZ ;  /* 0x000000049e057210 */ /* 0x000fca0007f7e0ff */
[----:B------:R-:W-:Y:S01]  /*4860*/  IMAD.X R7, R11, 0x1, R23, P3 ;  /* 0x000000010b077824 */ /* 0x000fe200018e0617 */
[----:B------:R-:W-:-:S04]  /*4870*/  LEA R6, P3, R5, R14, 0x1 ;  /* 0x0000000e05067211 */ /* 0x000fc800078608ff */
[----:B------:R-:W-:-:S05]  /*4880*/  LEA.HI.X R7, R5, R15, R7, 0x1, P3 ;  /* 0x0000000f05077211 */ /* 0x000fca00018f0c07 */
[----:B------:R-:W2:Y:S01]  /*4890*/  @P2 LDG.E.LTC128B.U16 R10, desc[UR36][R6.64] ;  /* 0x00000024060a2981 */ /* 0x000ea2000c1e1520 */
[----:B------:R-:W-:Y:S01]  /*48a0*/  IADD3 R4, P3, R20, R4, RZ ;  /* 0x0000000414047210 */ /* 0x000fe20007f7e0ff */
[----:B------:R-:W-:Y:S01]  /*48b0*/  USHF.L.U64.HI UR4, UR8, 0x4, UR9 ;  /* 0x0000000408047899 */ /* 0x000fe20008010209 */
[----:B------:R-:W-:Y:S01]  /*48c0*/  ISETP.GT.AND P4, PT, R0, 0x1, P0 ;  /* 0x000000010000780c */ /* 0x000fe20000784270 */
[----:B------:R-:W-:Y:S02]  /*48d0*/  BSSY B1, `(.L_x_37) ;  /* 0x0000011000017945 */ /* 0x000fe40003800000 */
[----:B------:R-:W-:Y:S02]  /*48e0*/  IMAD.X R5, R21, 0x1, R11, P3 ;  /* 0x0000000115057824 */ /* 0x000fe400018e060b */
[----:B------:R-:W-:-:S04]  /*48f0*/  IMAD.WIDE.U32 R4, R152, UR43, R4 ;  /* 0x0000002b98047c25 */ /* 0x000fc8000f8e0004 */
[----:B------:R-:W-:Y:S02]  /*4900*/  IMAD.IADD R5, R163, 0x1, R5 ;  /* 0x00000001a3057824 */ /* 0x000fe400078e0205 */
[----:B--2---:R-:W-:-:S05]  /*4910*/  HADD2.F32 R6, -RZ, R10.H0_H0 ;  /* 0x2000000aff067230 */ /* 0x004fca0000004100 */
[----:B------:R-:W-:-:S04]  /*4920*/  FMUL R6, R6, R16 ;  /* 0x0000001006067220 */ /* 0x000fc80000400000 */
[----:B---3--:R-:W-:Y:S01]  /*4930*/  FFMA R11, R153, R2, R6 ;  /* 0x00000002990b7223 */ /* 0x008fe20000000006 */
[----:B------:R-:W-:-:S04]  /*4940*/  LEA R6, P3, R4, R14, 0x1 ;  /* 0x0000000e04067211 */ /* 0x000fc800078608ff */
[----:B------:R-:W-:Y:S01]  /*4950*/  LEA.HI.X R7, R4, R15, R5, 0x1, P3 ;  /* 0x0000000f04077211 */ /* 0x000fe200018f0c05 */
[----:B------:R-:W-:Y:S01]  /*4960*/  IMAD.U32 R4, RZ, RZ, UR8 ;  /* 0x00000008ff047e24 */ /* 0x000fe2000f8e00ff */
[----:B------:R-:W-:-:S04]  /*4970*/  F2FP.F16.F32.PACK_AB R5, RZ, R11 ;  /* 0x0000000bff05723e */ /* 0x000fc800000000ff */
[----:B------:R-:W-:Y:S02]  /*4980*/  LEA R4, P3, R4, R12, 0x4 ;  /* 0x0000000c04047211 */ /* 0x000fe400078620ff */
[----:B------:R-:W-:Y:S02]  /*4990*/  PRMT R11, R5, 0x7610, R11 ;  /* 0x00007610050b7816 */ /* 0x000fe4000000000b */
[----:B------:R-:W-:-:S05]  /*49a0*/  IADD3.X R5, R13, UR4, RZ, P3, !PT ;  /* 0x000000040d057c10 */ /* 0x000fca0009ffe4ff */
[----:B------:R1:W-:Y:S01]  /*49b0*/  @P2 STG.E.U16 desc[UR36][R4.64], R11 ;  /* 0x0000000b04002986 */ /* 0x0003e2000c101524 */
[----:B------:R-:W-:Y:S05]  /*49c0*/  @!P4 BRA `(.L_x_38) ;  /* 0x000000000004c947 */ /* 0x000fea0003800000 */
[----:B------:R2:W5:Y:S02]  /*49d0*/  LDG.E.LTC128B.U16 R10, desc[UR36][R6.64+0x2] ;  /* 0x00000224060a7981 */ /* 0x000564000c1e1520 */
.L_x_38:
[----:B------:R-:W-:Y:S05]  /*49e0*/  BSYNC B1 ;  /* 0x0000000000017941 */ /* 0x000fea0003800000 */
.L_x_37:
[----:B------:R-:W3:Y:S01]  /*49f0*/  LDL.LU R153, [R1+0x20c] ;  /* 0x00020c0001997983 */ /* 0x000ee20000300800 */
[----:B-1---5:R-:W-:Y:S01]  /*4a00*/  HADD2.F32 R11, -RZ, R10.H0_H0 ;  /* 0x2000000aff0b7230 */ /* 0x022fe20000004100 */
[----:B------:R-:W-:Y:S01]  /*4a10*/  ISETP.GT.AND P2, PT, R0, 0x8, P1 ;  /* 0x000000080000780c */ /* 0x000fe20000f44270 */
[----:B------:R-:W-:Y:S03]  /*4a20*/  BSSY B1, `(.L_x_39) ;  /* 0x0000007000017945 */ /* 0x000fe60003800000 */
[----:B------:R-:W-:-:S04]  /*4a30*/  FMUL R11, R11, R16 ;  /* 0x000000100b0b7220 */ /* 0x000fc80000400000 */
[----:B---3--:R-:W-:-:S05]  /*4a40*/  FFMA R11, R153, R2, R11 ;  /* 0x00000002990b7223 */ /* 0x008fca000000000b */
[----:B------:R-:W-:-:S05]  /*4a50*/  F2FP.F16.F32.PACK_AB R11, RZ, R11 ;  /* 0x0000000bff0b723e */ /* 0x000fca00000000ff */
[----:B------:R1:W-:Y:S01]  /*4a60*/  @P4 STG.E.U16 desc[UR36][R4.64+0x2], R11 ;  /* 0x0000020b04004986 */ /* 0x0003e2000c101524 */
[----:B------:R-:W-:Y:S05]  /*4a70*/  @!P2 BRA `(.L_x_40) ;  /* 0x000000000004a947 */ /* 0x000fea0003800000 */
[----:B------:R3:W5:Y:S02]  /*4a80*/  LDG.E.LTC128B.U16 R10, desc[UR36][R8.64+0x10] ;  /* 0x00001024080a7981 */ /* 0x000764000c1e1520 */
.L_x_40:
[----:B------:R-:W-:Y:S05]  /*4a90*/  BSYNC B1 ;  /* 0x0000000000017941 */ /* 0x000fea0003800000 */
.L_x_39:
[----:B------:R-:W4:Y:S01]  /*4aa0*/  LDL.LU R153, [R1+0x210] ;  /* 0x0002100001997983 */ /* 0x000f220000300800 */
[----:B-1---5:R-:W-:Y:S01]  /*4ab0*/  HADD2.F32 R11, -RZ, R10.H0_H0 ;  /* 0x2000000aff0b7230 */ /* 0x022fe20000004100 */
[----:B------:R-:W-:Y:S01]  /*4ac0*/  ISETP.GT.AND P3, PT, R0, 0x9, P1 ;  /* 0x000000090000780c */ /* 0x000fe20000f64270 */
[----:B------:R-:W-:Y:S03]  /*4ad0*/  BSSY B1, `(.L_x_41) ;  /* 0x0000007000017945 */ /* 0x000fe60003800000 */
[----:B------:R-:W-:-:S04]  /*4ae0*/  FMUL R11, R11, R16 ;  /* 0x000000100b0b7220 */ /* 0x000fc80000400000 */
[----:B----4-:R-:W-:-:S05]  /*4af0*/  FFMA R11, R153, R2, R11 ;  /* 0x00000002990b7223 */ /* 0x010fca000000000b */
[----:B------:R-:W-:-:S05]  /*4b00*/  F2FP.F16.F32.PACK_AB R11, RZ, R11 ;  /* 0x0000000bff0b723e */ /* 0x000fca00000000ff */
[----:B------:R1:W-:Y:S01]  /*4b10*/  @P2 STG.E.U16 desc[UR36][R12.64+0x10], R11 ;  /* 0x0000100b0c002986 */ /* 0x0003e2000c101524 */
[----:B------:R-:W-:Y:S05]  /*4b20*/  @!P3 BRA `(.L_x_42) ;  /* 0x000000000004b947 */ /* 0x000fea0003800000 */
[----:B------:R4:W5:Y:S02]  /*4b30*/  LDG.E.LTC128B.U16 R10, desc[UR36][R8.64+0x12] ;  /* 0x00001224080a7981 */ /* 0x000964000c1e1520 */
.L_x_42:
[----:B------:R-:W-:Y:S05]  /*4b40*/  BSYNC B1 ;  /* 0x0000000000017941 */ /* 0x000fea0003800000 */
.L_x_41:
[----:B------:R-:W2:Y:S01]  /*4b50*/  LDL.LU R153, [R1+0x214] ;  /* 0x0002140001997983 */ /* 0x000ea20000300800 */
[----:B-1---5:R-:W-:Y:S01]  /*4b60*/  HADD2.F32 R11, -RZ, R10.H0_H0 ;  /* 0x2000000aff0b7230 */ /* 0x022fe20000004100 */
[----:B------:R-:W-:Y:S01]  /*4b70*/  ISETP.GT.AND P2, PT, R0, 0x8, P0 ;  /* 0x000000080000780c */ /* 0x000fe20000744270 */
[----:B------:R-:W-:Y:S03]  /*4b80*/  BSSY B1, `(.L_x_43) ;  /* 0x0000007000017945 */ /* 0x000fe60003800000 */
[----:B------:R-:W-:-:S04]  /*4b90*/  FMUL R11, R11, R16 ;  /* 0x000000100b0b7220 */ /* 0x000fc80000400000 */
[----:B--2---:R-:W-:-:S05]  /*4ba0*/  FFMA R11, R153, R2, R11 ;  /* 0x00000002990b7223 */ /* 0x004fca000000000b */
[----:B------:R-:W-:-:S05]  /*4bb0*/  F2FP.F16.F32.PACK_AB R11, RZ, R11 ;  /* 0x0000000bff0b723e */ /* 0x000fca00000000ff */
[----:B------:R1:W-:Y:S01]  /*4bc0*/  @P3 STG.E.U16 desc[UR36][R12.64+0x12], R11 ;  /* 0x0000120b0c003986 */ /* 0x0003e2000c101524 */
[----:B------:R-:W-:Y:S05]  /*4bd0*/  @!P2 BRA `(.L_x_44) ;  /* 0x000000000004a947 */ /* 0x000fea0003800000 */
[----:B------:R2:W5:Y:S02]  /*4be0*/  LDG.E.LTC128B.U16 R10, desc[UR36][R6.64+0x10] ;  /* 0x00001024060a7981 */ /* 0x000564000c1e1520 */
.L_x_44:
[----:B------:R-:W-:Y:S05]  /*4bf0*/  BSYNC B1 ;  /* 0x0000000000017941 */ /* 0x000fea0003800000 */
.L_x_43:
[----:B------:R0:W-:Y:S04]  /*4c00*/  STL [R1+0x4c4], R71 ;  /* 0x0004c44701007387 */ /* 0x0001e80000100800 */
[----:B0-----:R-:W3:Y:S01]  /*4c10*/  LDL.LU R71, [R1+0x218] ;  /* 0x0002180001477983 */ /* 0x001ee20000300800 */
[----:B-1---5:R-:W-:Y:S01]  /*4c20*/  HADD2.F32 R11, -RZ, R10.H0_H0 ;  /* 0x2000000aff0b7230 */ /* 0x022fe20000004100 */
[----:B------:R-:W-:Y:S02]  /*4c30*/  ISETP.GT.AND P3, PT, R0, 0x9, P0 ;  /* 0x000000090000780c */ /* 0x000fe40000764270 */
[----:B------:R0:W-:Y:S02]  /*4c40*/  STL [R1+0x4c0], R70 ;  /* 0x0004c04601007387 */ /* 0x0001e40000100800 */
[----:B------:R-:W-:-:S02]  /*4c50*/  FMUL R11, R11, R16 ;  /* 0x000000100b0b7220 */ /* 0x000fc40000400000 */
[----:B0-----:R-:W4:Y:S04]  /*4c60*/  LDL.LU R70, [R1+0x21c] ;  /* 0x00021c0001467983 */ /* 0x001f280000300800 */
[----:B------:R0:W-:Y:S04]  /*4c70*/  STL [R1+0x4bc], R69 ;  /* 0x0004bc4501007387 */ /* 0x0001e80000100800 */
[----:B0-----:R-:W2:Y:S04]  /*4c80*/  LDL.LU R69, [R1+0x220] ;  /* 0x0002200001457983 */ /* 0x001ea80000300800 */
        /* <DEDUP_REMOVED lines=38> */
[----:B------:R0:W-:Y:S01]  /*4ef0*/  STL [R1+0x46c], R49 ;  /* 0x00046c3101007387 */ /* 0x0001e20000100800 */
[----:B---3--:R-:W-:-:S05]  /*4f00*/  FFMA R11, R71, R2, R11 ;  /* 0x00000002470b7223 */ /* 0x008fca000000000b */
[----:B------:R-:W-:Y:S01]  /*4f10*/  F2FP.F16.F32.PACK_AB R11, RZ, R11 ;  /* 0x0000000bff0b723e */ /* 0x000fe200000000ff */
[----:B0-----:R-:W3:Y:S04]  /*4f20*/  LDL.LU R49, [R1+0x270] ;  /* 0x0002700001317983 */ /* 0x001ee80000300800 */
[----:B------:R-:W-:Y:S04]  /*4f30*/  @P2 STG.E.U16 desc[UR36][R4.64+0x10], R11 ;  /* 0x0000100b04002986 */ /* 0x000fe8000c101524 */
[----:B------:R-:W4:Y:S01]  /*4f40*/  @P3 LDG.E.LTC128B.U16 R10, desc[UR36][R6.64+0x12] ;  /* 0x00001224060a3981 */ /* 0x000f22000c1e1520 */
[----:B------:R-:W-:-:S03]  /*4f50*/  ISETP.GT.AND P2, PT, R0, 0x10, P1 ;  /* 0x000000100000780c */ /* 0x000fc60000f44270 */
[----:B------:R0:W-:Y:S04]  /*4f60*/  STL [R1+0x468], R48 ;  /* 0x0004683001007387 */ /* 0x0001e80000100800 */
[----:B0-----:R-:W3:Y:S04]  /*4f70*/  LDL.LU R48, [R1+0x274] ;  /* 0x0002740001307983 */ /* 0x001ee80000300800 */
        /* <DEDUP_REMOVED lines=24> */
[----:B------:R-:W3:Y:S04]  /*5100*/  LDL.LU R235, [R1+0x2d8] ;  /* 0x0002d80001eb7983 */ /* 0x000ee80000300800 */
        /* <DEDUP_REMOVED lines=27> */
[----:B------:R-:W3:Y:S01]  /*52c0*/  LDL.LU R207, [R1+0x348] ;  /* 0x0003480001cf7983 */ /* 0x000ee20000300800 */
[----:B----4-:R-:W-:-:S03]  /*52d0*/  HADD2.F32 R11, -RZ, R10.H0_H0 ;  /* 0x2000000aff0b7230 */ /* 0x010fc60000004100 */
[----:B------:R-:W4:Y:S02]  /*52e0*/  LDL.LU R206, [R1+0x34c] ;  /* 0x00034c0001ce7983 */ /* 0x000f240000300800 */
[----:B------:R-:W-:Y:S02]  /*52f0*/  FMUL R11, R11, R16 ;  /* 0x000000100b0b7220 */ /* 0x000fe40000400000 */
[----:B------:R-:W4:Y:S02]  /*5300*/  LDL.LU R205, [R1+0x350] ;  /* 0x0003500001cd7983 */ /* 0x000f240000300800 */
[----:B------:R-:W-:Y:S02]  /*5310*/  FFMA R11, R70, R2, R11 ;  /* 0x00000002460b7223 */ /* 0x000fe4000000000b */
[----:B------:R-:W4:Y:S03]  /*5320*/  LDL.LU R204, [R1+0x354] ;  /* 0x0003540001cc7983 */ /* 0x000f260000300800 */
[----:B------:R-:W-:Y:S01]  /*5330*/  F2FP.F16.F32.PACK_AB R11, RZ, R11 ;  /* 0x0000000bff0b723e */ /* 0x000fe200000000ff */
[----:B------:R-:W4:Y:S04]  /*5340*/  LDL.LU R203, [R1+0x358] ;  /* 0x0003580001cb7983 */ /* 0x000f280000300800 */
[----:B------:R-:W-:Y:S04]  /*5350*/  @P3 STG.E.U16 desc[UR36][R4.64+0x12], R11 ;  /* 0x0000120b04003986 */ /* 0x000fe8000c101524 */
[----:B------:R-:W2:Y:S01]  /*5360*/  @P2 LDG.E.LTC128B.U16 R10, desc[UR36][R8.64+0x20] ;  /* 0x00002024080a2981 */ /* 0x000ea2000c1e1520 */
[----:B------:R-:W-:-:S03]  /*5370*/  ISETP.GT.AND P3, PT, R0, 0x11, P1 ;  /* 0x000000110000780c */ /* 0x000fc60000f64270 */
[----:B------:R-:W4:Y:S04]  /*5380*/  LDL.LU R202, [R1+0x35c] ;  /* 0x00035c0001ca7983 */ /* 0x000f280000300800 */
        /* <DEDUP_REMOVED lines=40> */
[----:B------:R0:W-:Y:S04]  /*5610*/  STL [R1+0x434], R35 ;  /* 0x0004342301007387 */ /* 0x0001e80000100800 */
[----:B0-----:R-:W4:Y:S04]  /*5620*/  LDL.LU R35, [R1+0x2d4] ;  /* 0x0002d40001237983 */ /* 0x001f280000300800 */
        /* <DEDUP_REMOVED lines=16> */
[----:B------:R0:W-:Y:S01]  /*5730*/  STL [R1+0x410], R26 ;  /* 0x0004101a01007387 */ /* 0x0001e20000100800 */
[----:B--2---:R-:W-:-:S03]  /*5740*/  HADD2.F32 R11, -RZ, R10.H0_H0 ;  /* 0x2000000aff0b7230 */ /* 0x004fc60000004100 */
[----:B0-----:R-:W2:Y:S02]  /*5750*/  LDL.LU R26, [R1+0x2b0] ;  /* 0x0002b000011a7983 */ /* 0x001ea40000300800 */
[----:B------:R-:W-:Y:S02]  /*5760*/  FMUL R11, R11, R16 ;  /* 0x000000100b0b7220 */ /* 0x000fe40000400000 */
[----:B------:R0:W-:Y:S02]  /*5770*/  STL [R1+0x40c], R25 ;  /* 0x00040c1901007387 */ /* 0x0001e40000100800 */
[----:B------:R-:W-:-:S05]  /*5780*/  FFMA R11, R69, R2, R11 ;  /* 0x00000002450b7223 */ /* 0x000fca000000000b */
[----:B------:R-:W-:Y:S01]  /*5790*/  F2FP.F16.F32.PACK_AB R11, RZ, R11 ;  /* 0x0000000bff0b723e */ /* 0x000fe200000000ff */
[----:B0-----:R-:W4:Y:S04]  /*57a0*/  LDL.LU R25, [R1+0x2ac] ;  /* 0x0002ac0001197983 */ /* 0x001f280000300800 */
[----:B------:R-:W-:Y:S04]  /*57b0*/  @P2 STG.E.U16 desc[UR36][R12.64+0x20], R11 ;  /* 0x0000200b0c002986 */ /* 0x000fe8000c101524 */
[----:B------:R-:W3:Y:S01]  /*57c0*/  @P3 LDG.E.LTC128B.U16 R10, desc[UR36][R8.64+0x22] ;  /* 0x00002224080a3981 */ /* 0x000ee2000c1e1520 */
[----:B------:R-:W-:-:S03]  /*57d0*/  ISETP.GT.AND P2, PT, R0, 0x10, P0 ;  /* 0x000000100000780c */ /* 0x000fc60000744270 */
[----:B------:R0:W-:Y:S04]  /*57e0*/  STL [R1+0x408], R17 ;  /* 0x0004081101007387 */ /* 0x0001e80000100800 */
[----:B0-----:R-:W2:Y:S04]  /*57f0*/  LDL.LU R17, [R1+0x2a8] ;  /* 0x0002a80001117983 */ /* 0x001ea80000300800 */
[----:B------:R-:W5:Y:S04]  /*5800*/  LDL.LU R71, [R1+0x4c4] ;  /* 0x0004c40001477983 */ /* 0x000f680000300800 */
[----:B------:R-:W5:Y:S04]  /*5810*/  LDL.LU R70, [R1+0x4c0] ;  /* 0x0004c00001467983 */ /* 0x000f680000300800 */
[----:B------:R-:W5:Y:S01]  /*5820*/  LDL.LU R69, [R1+0x4bc] ;  /* 0x0004bc0001457983 */ /* 0x000f620000300800 */
[----:B---3--:R-:W-:-:S05]  /*5830*/  HADD2.F32 R11, -RZ, R10.H0_H0 ;  /* 0x2000000aff0b7230 */ /* 0x008fca0000004100 */
[----:B------:R-:W-:-:S04]  /*5840*/  FMUL R11, R11, R16 ;  /* 0x000000100b0b7220 */ /* 0x000fc80000400000 */
[----:B------:R-:W-:Y:S02]  /*5850*/  FFMA R11, R68, R2, R11 ;  /* 0x00000002440b7223 */ /* 0x000fe4000000000b */
[----:B------:R-:W5:Y:S03]  /*5860*/  LDL.LU R68, [R1+0x4b8] ;  /* 0x0004b80001447983 */ /* 0x000f660000300800 */
[----:B------:R-:W-:-:S05]  /*5870*/  F2FP.F16.F32.PACK_AB R11, RZ, R11 ;  /* 0x0000000bff0b723e */ /* 0x000fca00000000ff */
[----:B------:R0:W-:Y:S04]  /*5880*/  @P3 STG.E.U16 desc[UR36][R12.64+0x22], R11 ;  /* 0x0000220b0c003986 */ /* 0x0001e8000c101524 */
[----:B------:R-:W0:Y:S01]  /*5890*/  @P2 LDG.E.LTC128B.U16 R10, desc[UR36][R6.64+0x20] ;  /* 0x00002024060a2981 */ /* 0x000e22000c1e1520 */
[----:B------:R-:W-:Y:S01]  /*58a0*/  ISETP.GT.AND P3, PT, R0, 0x11, P0 ;  /* 0x000000110000780c */ /* 0x000fe20000764270 */
[----:B0-----:R-:W-:-:S05]  /*58b0*/  HADD2.F32 R11, -RZ, R10.H0_H0 ;  /* 0x2000000aff0b7230 */ /* 0x001fca0000004100 */
        /* <DEDUP_REMOVED lines=257> */
[----:B--2---:R-:W-:-:S05]  /*68d0*/  FFMA R11, R17, R2, R11 ;  /* 0x00000002110b7223 */ /* 0x004fca000000000b */
[----:B------:R-:W-:-:S05]  /*68e0*/  F2FP.F16.F32.PACK_AB R11, RZ, R11 ;  /* 0x0000000bff0b723e */ /* 0x000fca00000000ff */
[----:B------:R0:W-:Y:S04]  /*68f0*/  @P2 STG.E.U16 desc[UR36][R4.64+0xa0], R11 ;  /* 0x0000a00b04002986 */ /* 0x0001e8000c101524 */
[----:B------:R-:W0:Y:S01]  /*6900*/  @P3 LDG.E.LTC128B.U16 R10, desc[UR36][R6.64+0xa2] ;  /* 0x0000a224060a3981 */ /* 0x000e22000c1e1520 */
[----:B------:R-:W-:Y:S01]  /*6910*/  ISETP.GT.AND P2, PT, R0, 0x58, P1 ;  /* 0x000000580000780c */ /* 0x000fe20000f44270 */
[----:B0-----:R-:W-:-:S05]  /*6920*/  HADD2.F32 R11, -RZ, R10.H0_H0 ;  /* 0x2000000aff0b7230 */ /* 0x001fca0000004100 */
[----:B------:R-:W-:-:S04]  /*6930*/  FMUL R11, R11, R16 ;  /* 0x000000100b0b7220 */ /* 0x000fc80000400000 */
[----:B----4-:R-:W-:-:S05]  /*6940*/  FFMA R11, R25, R2, R11 ;  /* 0x00000002190b7223 */ /* 0x010fca000000000b */
[----:B------:R-:W-:-:S05]  /*6950*/  F2FP.F16.F32.PACK_AB R11, RZ, R11 ;  /* 0x0000000bff0b723e */ /* 0x000fca00000000ff */
[----:B------:R0:W-:Y:S04]  /*6960*/  @P3 STG.E.U16 desc[UR36][R4.64+0xa2], R11 ;  /* 0x0000a20b04003986 */ /* 0x0001e8000c101524 */
[----:B------:R-:W0:Y:S01]  /*6970*/  @P2 LDG.E.LTC128B.U16 R10, desc[UR36][R8.64+0xb0] ;  /* 0x0000b024080a2981 */ /* 0x000e22000c1e1520 */
[----:B------:R-:W-:Y:S01]  /*6980*/  ISETP.GT.AND P3, PT, R0, 0x59, P1 ;  /* 0x000000590000780c */ /* 0x000fe20000f64270 */
[----:B0-----:R-:W-:-:S05]  /*6990*/  HADD2.F32 R11, -RZ, R10.H0_H0 ;  /* 0x2000000aff0b7230 */ /* 0x001fca0000004100 */
[----:B------:R-:W-:-:S04]  /*69a0*/  FMUL R11, R11, R16 ;  /* 0x000000100b0b7220 */ /* 0x000fc80000400000 */
[----:B------:R-:W-:-:S05]  /*69b0*/  FFMA R11, R26, R2, R11 ;  /* 0x000000021a0b7223 */ /* 0x000fca000000000b */
        /* <DEDUP_REMOVED lines=562> */
[----:B------:R1:W2:Y:S01]  /*8ce0*/  @P1 LDG.E.LTC128B.U16 R10, desc[UR36][R8.64+0x1f2] ;  /* 0x0001f224080a1981 */ /* 0x0002a2000c1e1520 */
[----:B------:R-:W-:Y:S01]  /*8cf0*/  ISETP.GT.AND P2, PT, R0, 0xf8, P0 ;  /* 0x000000f80000780c */ /* 0x000fe20000744270 */
[----:B-1----:R-:W-:Y:S02]  /*8d00*/  @P1 IMAD.MOV.U32 R9, RZ, RZ, R13 ;  /* 0x000000ffff091224 */ /* 0x002fe400078e000d */
[----:B--2---:R-:W-:-:S05]  /*8d10*/  HADD2.F32 R8, -RZ, R10.H0_H0 ;  /* 0x2000000aff087230 */ /* 0x004fca0000004100 */
[----:B------:R-:W-:-:S04]  /*8d20*/  FMUL R8, R8, R16 ;  /* 0x0000001008087220 */ /* 0x000fc80000400000 */
[----:B------:R-:W-:-:S05]  /*8d30*/  FFMA R8, R160, R2, R8 ;  /* 0x00000002a0087223 */ /* 0x000fca0000000008 */
[----:B------:R-:W-:-:S04]  /*8d40*/  F2FP.F16.F32.PACK_AB R8, RZ, R8 ;  /* 0x00000008ff08723e */ /* 0x000fc800000000ff */
[----:B0-----:R-:W-:Y:S01]  /*8d50*/  PRMT R11, R8, 0x7610, R11 ;  /* 0x00007610080b7816 */ /* 0x001fe2000000000b */
[----:B------:R-:W-:-:S05]  /*8d60*/  @P1 IMAD.MOV.U32 R8, RZ, RZ, R12 ;  /* 0x000000ffff081224 */ /* 0x000fca00078e000c */
[----:B------:R0:W-:Y:S04]  /*8d70*/  @P1 STG.E.U16 desc[UR36][R8.64+0x1f2], R11 ;  /* 0x0001f20b08001986 */ /* 0x0001e8000c101524 */
[----:B------:R-:W0:Y:S01]  /*8d80*/  @P2 LDG.E.LTC128B.U16 R10, desc[UR36][R6.64+0x1f0] ;  /* 0x0001f024060a2981 */ /* 0x000e22000c1e1520 */
[----:B------:R-:W-:Y:S01]  /*8d90*/  ISETP.GT.AND P1, PT, R0, 0xf9, P0 ;  /* 0x000000f90000780c */ /* 0x000fe20000724270 */
[----:B0-----:R-:W-:-:S05]  /*8da0*/  HADD2.F32 R8, -RZ, R10.H0_H0 ;  /* 0x2000000aff087230 */ /* 0x001fca0000004100 */
[----:B------:R-:W-:-:S04]  /*8db0*/  FMUL R8, R8, R16 ;  /* 0x0000001008087220 */ /* 0x000fc80000400000 */
[----:B------:R-:W-:Y:S01]  /*8dc0*/  FFMA R8, R155, R2, R8 ;  /* 0x000000029b087223 */ /* 0x000fe20000000008 */
[----:B------:R-:W-:-:S04]  /*8dd0*/  PRMT R153, R10, 0x7610, R153 ;  /* 0x000076100a997816 */ /* 0x000fc80000000099 */
[----:B------:R-:W-:-:S05]  /*8de0*/  F2FP.F16.F32.PACK_AB R8, RZ, R8 ;  /* 0x00000008ff08723e */ /* 0x000fca00000000ff */
[----:B------:R0:W-:Y:S04]  /*8df0*/  @P2 STG.E.U16 desc[UR36][R4.64+0x1f0], R8 ;  /* 0x0001f00804002986 */ /* 0x0001e8000c101524 */
[----:B------:R1:W2:Y:S01]  /*8e00*/  @P1 LDG.E.LTC128B.U16 R153, desc[UR36][R6.64+0x1f2] ;  /* 0x0001f22406991981 */ /* 0x0002a2000c1e1520 */
[----:B------:R-:W-:-:S05]  /*8e10*/  IADD3 R155, P0, R162, 0x80, RZ ;  /* 0x00000080a29b7810 */ /* 0x000fca0007f1e0ff */
[----:B-1----:R-:W-:Y:S01]  /*8e20*/  IMAD.X R6, RZ, RZ, UR7, P0 ;  /* 0x00000007ff067e24 */ /* 0x002fe200080e06ff */
[----:B------:R-:W-:-:S03]  /*8e30*/  ISETP.GT.AND P0, PT, R3, 0x80, PT ;  /* 0x000000800300780c */ /* 0x000fc60003f04270 */
[-C--:B------:R-:W-:Y:S01]  /*8e40*/  IMAD R6, R6, R18.reuse, RZ ;  /* 0x0000001206067224 */ /* 0x080fe200078e02ff */
[----:B------:R-:W-:Y:S01]  /*8e50*/  ISETP.GT.AND P4, PT, R0, RZ, P0 ;  /* 0x000000ff0000720c */ /* 0x000fe20000784270 */
[----:B0-----:R-:W-:-:S04]  /*8e60*/  IMAD.WIDE.U32 R8, R155, R18, R22 ;  /* 0x000000129b087225 */ /* 0x001fc800078e0016 */
[----:B------:R-:W-:Y:S01]  /*8e70*/  IMAD R160, R155, R19, R6 ;  /* 0x000000139ba07224 */ /* 0x000fe200078e0206 */
[----:B------:R-:W-:-:S03]  /*8e80*/  LEA R6, P2, R8, R14, 0x1 ;  /* 0x0000000e08067211 */ /* 0x000fc600078408ff */
[----:B------:R-:W-:Y:S02]  /*8e90*/  IMAD.IADD R10, R9, 0x1, R160 ;  /* 0x00000001090a7824 */ /* 0x000fe400078e02a0 */
[----:B--2---:R-:W-:-:S05]  /*8ea0*/  HADD2.F32 R7, -RZ, R153.H0_H0 ;  /* 0x20000099ff077230 */ /* 0x004fca0000004100 */
[----:B------:R-:W-:-:S04]  /*8eb0*/  FMUL R7, R7, R16 ;  /* 0x0000001007077220 */ /* 0x000fc80000400000 */
[----:B------:R-:W-:Y:S02]  /*8ec0*/  FFMA R7, R157, R2, R7 ;  /* 0x000000029d077223 */ /* 0x000fe40000000007 */
[----:B------:R-:W2:Y:S03]  /*8ed0*/  LDL.LU R157, [R1] ;  /* 0x00000000019d7983 */ /* 0x000ea60000300800 */
[----:B------:R-:W-:Y:S01]  /*8ee0*/  F2FP.F16.F32.PACK_AB R9, RZ, R7 ;  /* 0x00000007ff09723e */ /* 0x000fe200000000ff */
[----:B------:R-:W3:Y:S01]  /*8ef0*/  LDL.LU R161, [R1+0x8] ;  /* 0x0000080001a17983 */ /* 0x000ee20000300800 */
[----:B------:R-:W-:-:S03]  /*8f00*/  LEA.HI.X R7, R8, R15, R10, 0x1, P2 ;  /* 0x0000000f08077211 */ /* 0x000fc600010f0c0a */
[----:B------:R0:W-:Y:S04]  /*8f10*/  @P1 STG.E.U16 desc[UR36][R4.64+0x1f2], R9 ;  /* 0x0001f20904001986 */ /* 0x0001e8000c101524 */
[----:B------:R1:W4:Y:S04]  /*8f20*/  @P4 LDG.E.LTC128B.U16 R153, desc[UR36][R6.64] ;  /* 0x0000002406994981 */ /* 0x000328000c1e1520 */
        /* <DEDUP_REMOVED lines=48> */
[----:B-1----:R-:W-:-:S03]  /*9230*/  IMAD.WIDE.U32 R6, R155, R18, R20 ;  /* 0x000000129b067225 */ /* 0x002fc600078e0014 */
[----:B------:R-:W3:Y:S04]  /*9240*/  LDL.LU R199, [R1+0x178] ;  /* 0x0001780001c77983 */ /* 0x000ee80000300800 */
[----:B------:R-:W3:Y:S04]  /*9250*/  LDL.LU R198, [R1+0x17c] ;  /* 0x00017c0001c67983 */ /* 0x000ee80000300800 */
[----:B------:R-:W3:Y:S04]  /*9260*/  LDL.LU R197, [R1+0x180] ;  /* 0x0001800001c57983 */ /* 0x000ee80000300800 */
[----:B------:R-:W3:Y:S01]  /*9270*/  LDL.LU R196, [R1+0x184] ;  /* 0x0001840001c47983 */ /* 0x000ee20000300800 */
[----:B------:R-:W-:-:S03]  /*9280*/  IMAD.IADD R7, R160, 0x1, R7 ;  /* 0x00000001a0077824 */ /* 0x000fc600078e0207 */
[----:B------:R-:W3:Y:S04]  /*9290*/  LDL.LU R195, [R1+0x188] ;  /* 0x0001880001c37983 */ /* 0x000ee80000300800 */
[----:B------:R-:W3:Y:S01]  /*92a0*/  LDL.LU R194, [R1+0x18c] ;  /* 0x00018c0001c27983 */ /* 0x000ee20000300800 */
[----:B------:R-:W-:-:S03]  /*92b0*/  USHF.L.U32 UR4, UR8, 0x8, URZ ;  /* 0x0000000808047899 */ /* 0x000fc6000800063f */
[----:B------:R-:W3:Y:S04]  /*92c0*/  LDL.LU R193, [R1+0x190] ;  /* 0x0001900001c17983 */ /* 0x000ee80000300800 */
[----:B------:R-:W3:Y:S04]  /*92d0*/  LDL.LU R192, [R1+0x194] ;  /* 0x0001940001c07983 */ /* 0x000ee80000300800 */
[----:B------:R-:W3:Y:S01]  /*92e0*/  LDL.LU R191, [R1+0x198] ;  /* 0x0001980001bf7983 */ /* 0x000ee20000300800 */
[----:B------:R-:W-:-:S03]  /*92f0*/  ISETP.GT.AND P2, PT, R0, 0x1, P0 ;  /* 0x000000010000780c */ /* 0x000fc60000744270 */
[----:B------:R-:W3:Y:S01]  /*9300*/  LDL.LU R190, [R1+0x19c] ;  /* 0x00019c0001be7983 */ /* 0x000ee20000300800 */
[----:B------:R-:W-:-:S03]  /*9310*/  USHF.L.U64.HI UR5, UR8, 0x8, UR9 ;  /* 0x0000000808057899 */ /* 0x000fc60008010209 */
        /* <DEDUP_REMOVED lines=20> */
[----:B--2---:R-:W-:Y:S01]  /*9460*/  FFMA R11, R157, R2, R8 ;  /* 0x000000029d0b7223 */ /* 0x004fe20000000008 */
[----:B0-----:R-:W-:Y:S01]  /*9470*/  IMAD.WIDE.U32 R8, R152, UR43, R6 ;  /* 0x0000002b98087c25 */ /* 0x001fe2000f8e0006 */
[----:B------:R-:W-:Y:S01]  /*9480*/  IADD3 R6, P1, R12, UR4, RZ ;  /* 0x000000040c067c10 */ /* 0x000fe2000ff3e0ff */
[----:B------:R-:W2:Y:S02]  /*9490*/  LDL.LU R171, [R1+0x1e8] ;  /* 0x0001e80001ab7983 */ /* 0x000ea40000300800 */
[----:B------:R-:W-:Y:S01]  /*94a0*/  F2FP.F16.F32.PACK_AB R11, RZ, R11 ;  /* 0x0000000bff0b723e */ /* 0x000fe200000000ff */
[----:B------:R-:W-:Y:S01]  /*94b0*/  IMAD.IADD R9, R163, 0x1, R9 ;  /* 0x00000001a3097824 */ /* 0x000fe200078e0209 */
[----:B------:R-:W-:Y:S01]  /*94c0*/  LEA R10, P3, R8, R14, 0x1 ;  /* 0x0000000e080a7211 */ /* 0x000fe200078608ff */
[----:B------:R-:W2:Y:S01]  /*94d0*/  LDL.LU R170, [R1+0x1ec] ;  /* 0x0001ec0001aa7983 */ /* 0x000ea20000300800 */
[----:B------:R-:W-:-:S02]  /*94e0*/  IADD3.X R7, R13, UR5, RZ, P1, !PT ;  /* 0x000000050d077c10 */ /* 0x000fc40008ffe4ff */
[----:B------:R-:W-:Y:S01]  /*94f0*/  PRMT R156, R11, 0x7610, R156 ;  /* 0x000076100b9c7816 */ /* 0x000fe2000000009c */
[----:B------:R-:W2:Y:S01]  /*9500*/  LDL.LU R169, [R1+0x1f0] ;  /* 0x0001f00001a97983 */ /* 0x000ea20000300800 */
[----:B------:R-:W-:-:S03]  /*9510*/  LEA.HI.X R11, R8, R15, R9, 0x1, P3 ;  /* 0x0000000f080b7211 */ /* 0x000fc600018f0c09 */
[----:B------:R0:W-:Y:S04]  /*9520*/  @P4 STG.E.U16 desc[UR36][R6.64], R156 ;  /* 0x0000009c06004986 */ /* 0x0001e8000c101524 */
[----:B------:R-:W3:Y:S04]  /*9530*/  @P2 LDG.E.LTC128B.U16 R153, desc[UR36][R10.64+0x2] ;  /* 0x000002240a992981 */ /* 0x000ee8000c1e1520 */
[----:B------:R-:W2:Y:S01]  /*9540*/  LDL.LU R168, [R1+0x1f4] ;  /* 0x0001f40001a87983 */ /* 0x000ea20000300800 */
[----:B0-----:R-:W-:-:S03]  /*9550*/  IMAD.WIDE.U32 R156, R155, R18, R164 ;  /* 0x000000129b9c7225 */ /* 0x001fc600078e00a4 */
[----:B------:R-:W2:Y:S01]  /*9560*/  LDL.LU R167, [R1+0x1f8] ;  /* 0x0001f80001a77983 */ /* 0x000ea20000300800 */
[----:B------:R-:W-:-:S03]  /*9570*/  IMAD.IADD R155, R160, 0x1, R157 ;  /* 0x00000001a09b7824 */ /* 0x000fc600078e029d */
[----:B------:R-:W2:Y:S04]  /*9580*/  LDL.LU R166, [R1+0x1fc] ;  /* 0x0001fc0001a67983 */ /* 0x000ea80000300800 */
[----:B------:R-:W4:Y:S01]  /*9590*/  LDL.LU R160, [R1+0x4] ;  /* 0x0000040001a07983 */ /* 0x000f220000300800 */
[----:B------:R-:W-:Y:S02]  /*95a0*/  ISETP.GT.AND P1, PT, R3, 0x88, PT ;  /* 0x000000880300780c */ /* 0x000fe40003f24270 */
[----:B------:R-:W-:Y:S02]  /*95b0*/  IADD3 R9, P4, R158, R156, RZ ;  /* 0x0000009c9e097210 */ /* 0x000fe40007f9e0ff */
[----:B------:R-:W-:Y:S01]  /*95c0*/  ISETP.GT.AND P3, PT, R0, RZ, P1 ;  /* 0x000000ff0000720c */ /* 0x000fe20000f64270 */
[----:B---3--:R-:W-:-:S05]  /*95d0*/  HADD2.F32 R8, -RZ, R153.H0_H0 ;  /* 0x20000099ff087230 */ /* 0x008fca0000004100 */
[----:B------:R-:W-:-:S04]  /*95e0*/  FMUL R8, R8, R16 ;  /* 0x0000001008087220 */ /* 0x000fc80000400000 */
[----:B----4-:R-:W-:Y:S01]  /*95f0*/  FFMA R157, R160, R2, R8 ;  /* 0x00000002a09d7223 */ /* 0x010fe20000000008 */
[----:B------:R-:W-:Y:S01]  /*9600*/  IMAD.X R160, R155, 0x1, R23, P4 ;  /* 0x000000019ba07824 */ /* 0x000fe200020e0617 */
[----:B------:R-:W-:-:S03]  /*9610*/  LEA R8, P4, R9, R14, 0x1 ;  /* 0x0000000e09087211 */ /* 0x000fc600078808ff */
[----:B------:R-:W-:Y:S02]  /*9620*/  F2FP.F16.F32.PACK_AB R157, RZ, R157 ;  /* 0x0000009dff9d723e */ /* 0x000fe400000000ff */
[----:B------:R-:W-:-:S03]  /*9630*/  LEA.HI.X R9, R9, R15, R160, 0x1, P4 ;  /* 0x0000000f09097211 */ /* 0x000fc600020f0ca0 */
[----:B------:R0:W-:Y:S04]  /*9640*/  @P2 STG.E.U16 desc[UR36][R6.64+0x2], R157 ;  /* 0x0000029d06002986 */ /* 0x0001e8000c101524 */
[----:B------:R-:W3:Y:S01]  /*9650*/  @P3 LDG.E.LTC128B.U16 R153, desc[UR36][R8.64] ;  /* 0x0000002408993981 */ /* 0x000ee2000c1e1520 */
[----:B------:R-:W-:-:S05]  /*9660*/  IADD3 R156, P2, R20, R156, RZ ;  /* 0x0000009c149c7210 */ /* 0x000fca0007f5e0ff */
[----:B0-----:R-:W-:Y:S01]  /*9670*/  IMAD.X R157, R21, 0x1, R155, P2 ;  /* 0x00000001159d7824 */ /* 0x001fe200010e069b */
[----:B------:R-:W-:Y:S01]  /*9680*/  ISETP.GT.AND P2, PT, R0, 0x1, P1 ;  /* 0x000000010000780c */ /* 0x000fe20000f44270 */
[----:B------:R-:W-:Y:S01]  /*9690*/  IMAD.WIDE.U32 R156, R152, UR43, R156 ;  /* 0x0000002b989c7c25 */ /* 0x000fe2000f8e009c */
[----:B------:R-:W-:-:S03]  /*96a0*/  IADD3 R160, P4, R4, UR4, RZ ;  /* 0x0000000404a07c10 */ /* 0x000fc6000ff9e0ff */
[----:B------:R-:W-:Y:S02]  /*96b0*/  IMAD.IADD R155, R163, 0x1, R157 ;  /* 0x00000001a39b7824 */ /* 0x000fe400078e029d */
[----:B---3--:R-:W-:-:S05]  /*96c0*/  HADD2.F32 R8, -RZ, R153.H0_H0 ;  /* 0x20000099ff087230 */ /* 0x008fca0000004100 */
[----:B------:R-:W-:-:S04]  /*96d0*/  FMUL R8, R8, R16 ;  /* 0x0000001008087220 */ /* 0x000fc80000400000 */
[----:B------:R-:W-:Y:S01]  /*96e0*/  FFMA R9, R161, R2, R8 ;  /* 0x00000002a1097223 */ /* 0x000fe20000000008 */
[----:B------:R-:W-:-:S04]  /*96f0*/  LEA R8, P5, R156, R14, 0x1 ;  /* 0x0000000e9c087211 */ /* 0x000fc800078a08ff */
[----:B------:R-:W-:Y:S02]  /*9700*/  F2FP.F16.F32.PACK_AB R9, RZ, R9 ;  /* 0x00000009ff09723e */ /* 0x000fe400000000ff */
[----:B------:R-:W-:Y:S02]  /*9710*/  IADD3.X R161, R5, UR5, RZ, P4, !PT ;  /* 0x0000000505a17c10 */ /* 0x000fe4000a7fe4ff */
[----:B------:R-:W-:Y:S02]  /*9720*/  PRMT R157, R9, 0x7610, R157 ;  /* 0x00007610099d7816 */ /* 0x000fe4000000009d */
[----:B------:R-:W-:Y:S02]  /*9730*/  LEA.HI.X R9, R156, R15, R155, 0x1, P5 ;  /* 0x0000000f9c097211 */ /* 0x000fe400028f0c9b */
[----:B------:R-:W3:Y:S04]  /*9740*/  LDL.LU R156, [R1+0xc] ;  /* 0x00000c00019c7983 */ /* 0x000ee80000300800 */
[----:B------:R0:W-:Y:S04]  /*9750*/  @P3 STG.E.U16 desc[UR36][R160.64], R157 ;  /* 0x0000009da0003986 */ /* 0x0001e8000c101524 */
[----:B------:R-:W4:Y:S01]  /*9760*/  @P2 LDG.E.LTC128B.U16 R153, desc[UR36][R8.64+0x2] ;  /* 0x0000022408992981 */ /* 0x000f22000c1e1520 */
[----:B------:R-:W-:-:S03]  /*9770*/  ISETP.GT.AND P4, PT, R0, 0x8, P0 ;  /* 0x000000080000780c */ /* 0x000fc60000784270 */
[----:B0-----:R-:W2:Y:S01]  /*9780*/  LDL.LU R161, [R1+0xd8] ;  /* 0x0000d80001a17983 */ /* 0x001ea20000300800 */
[----:B----4-:R-:W-:-:S05]  /*9790*/  HADD2.F32 R155, -RZ, R153.H0_H0 ;  /* 0x20000099ff9b7230 */ /* 0x010fca0000004100 */
[----:B------:R-:W-:-:S04]  /*97a0*/  FMUL R155, R155, R16 ;  /* 0x000000109b9b7220 */ /* 0x000fc80000400000 */
[----:B---3--:R-:W-:Y:S01]  /*97b0*/  FFMA R155, R156, R2, R155 ;  /* 0x000000029c9b7223 */ /* 0x008fe2000000009b */
[----:B------:R-:W-:-:S04]  /*97c0*/  IADD3 R156, P3, R4, UR4, RZ ;  /* 0x00000004049c7c10 */ /* 0x000fc8000ff7e0ff */
[----:B------:R-:W-:Y:S02]  /*97d0*/  F2FP.F16.F32.PACK_AB R155, RZ, R155 ;  /* 0x0000009bff9b723e */ /* 0x000fe400000000ff */
[----:B------:R-:W-:-:S05]  /*97e0*/  IADD3.X R157, R5, UR5, RZ, P3, !PT ;  /* 0x00000005059d7c10 */ /* 0x000fca0009ffe4ff */
[----:B------:R0:W-:Y:S04]  /*97f0*/  @P2 STG.E.U16 desc[UR36][R156.64+0x2], R155 ;  /* 0x0000029b9c002986 */ /* 0x0001e8000c101524 */
[----:B------:R-:W3:Y:S01]  /*9800*/  @P4 LDG.E.LTC128B.U16 R153, desc[UR36][R10.64+0x10] ;  /* 0x000010240a994981 */ /* 0x000ee2000c1e1520 */
[----:B------:R-:W-:-:S03]  /*9810*/  ISETP.GT.AND P2, PT, R0, 0x9, P0 ;  /* 0x000000090000780c */ /* 0x000fc60000744270 */
[----:B0-----:R-:W4:Y:S01]  /*9820*/  LDL.LU R156, [R1+0x14] ;  /* 0x00001400019c7983 */ /* 0x001f220000300800 */
[----:B------:R-:W-:-:S03]  /*9830*/  ISETP.GT.AND P3, PT, R0, 0x8, P1 ;  /* 0x000000080000780c */ /* 0x000fc60000f64270 */
[----:B------:R-:W2:Y:S01]  /*9840*/  LDL.LU R157, [R1+0x18] ;  /* 0x00001800019d7983 */ /* 0x000ea20000300800 */
[----:B---3--:R-:W-:-:S05]  /*9850*/  HADD2.F32 R155, -RZ, R153.H0_H0 ;  /* 0x20000099ff9b7230 */ /* 0x008fca0000004100 */
[----:B------:R-:W-:-:S04]  /*9860*/  FMUL R155, R155, R16 ;  /* 0x000000109b9b7220 */ /* 0x000fc80000400000 */
[----:B------:R-:W-:Y:S02]  /*9870*/  FFMA R155, R35, R2, R155 ;  /* 0x00000002239b7223 */ /* 0x000fe4000000009b */
[----:B------:R-:W5:Y:S03]  /*9880*/  LDL.LU R35, [R1+0x434] ;  /* 0x0004340001237983 */ /* 0x000f660000300800 */
[----:B------:R-:W-:-:S05]  /*9890*/  F2FP.F16.F32.PACK_AB R155, RZ, R155 ;  /* 0x0000009bff9b723e */ /* 0x000fca00000000ff */
[----:B------:R0:W-:Y:S04]  /*98a0*/  @P4 STG.E.U16 desc[UR36][R6.64+0x10], R155 ;  /* 0x0000109b06004986 */ /* 0x0001e8000c101524 */
[----:B------:R-:W0:Y:S02]  /*98b0*/  @P2 LDG.E.LTC128B.U16 R153, desc[UR36][R10.64+0x12] ;  /* 0x000012240a992981 */ /* 0x000e24000c1e1520 */
[----:B0-----:R-:W-:-:S05]  /*98c0*/  HADD2.F32 R155, -RZ, R153.H0_H0 ;  /* 0x20000099ff9b7230 */ /* 0x001fca0000004100 */
[----:B------:R-:W-:-:S04]  /*98d0*/  FMUL R155, R155, R16 ;  /* 0x000000109b9b7220 */ /* 0x000fc80000400000 */
[----:B----4-:R-:W-:-:S05]  /*98e0*/  FFMA R155, R156, R2, R155 ;  /* 0x000000029c9b7223 */ /* 0x010fca000000009b */
[----:B------:R-:W-:-:S05]  /*98f0*/  F2FP.F16.F32.PACK_AB R155, RZ, R155 ;  /* 0x0000009bff9b723e */ /* 0x000fca00000000ff */
[----:B------:R0:W-:Y:S04]  /*9900*/  @P2 STG.E.U16 desc[UR36][R6.64+0x12], R155 ;  /* 0x0000129b06002986 */ /* 0x0001e8000c101524 */
[----:B------:R-:W0:Y:S01]  /*9910*/  @P3 LDG.E.LTC128B.U16 R153, desc[UR36][R8.64+0x10] ;  /* 0x0000102408993981 */ /* 0x000e22000c1e1520 */
[----:B------:R-:W-:Y:S02]  /*9920*/  ISETP.GT.AND P4, PT, R0, 0x9, P1 ;  /* 0x000000090000780c */ /* 0x000fe40000f84270 */
[----:B------:R-:W-:Y:S01]  /*9930*/  IADD3 R156, P2, R4, UR4, RZ ;  /* 0x00000004049c7c10 */ /* 0x000fe2000ff5e0ff */
[----:B0-----:R-:W-:-:S05]  /*9940*/  HADD2.F32 R155, -RZ, R153.H0_H0 ;  /* 0x20000099ff9b7230 */ /* 0x001fca0000004100 */
[----:B------:R-:W-:-:S04]  /*9950*/  FMUL R155, R155, R16 ;  /* 0x000000109b9b7220 */ /* 0x000fc80000400000 */
[----:B--2---:R-:W-:Y:S01]  /*9960*/  FFMA R155, R157, R2, R155 ;  /* 0x000000029d9b7223 */ /* 0x004fe2000000009b */
[----:B------:R-:W-:-:S04]  /*9970*/  IADD3.X R157, R5, UR5, RZ, P2, !PT ;  /* 0x00000005059d7c10 */ /* 0x000fc800097fe4ff */
[----:B------:R-:W-:-:S05]  /*9980*/  F2FP.F16.F32.PACK_AB R155, RZ, R155 ;  /* 0x0000009bff9b723e */ /* 0x000fca00000000ff */
[----:B------:R0:W-:Y:S04]  /*9990*/  @P3 STG.E.U16 desc[UR36][R156.64+0x10], R155 ;  /* 0x0000109b9c003986 */ /* 0x0001e8000c101524 */
[----:B------:R-:W2:Y:S04]  /*99a0*/  @P4 LDG.E.LTC128B.U16 R153, desc[UR36][R8.64+0x12] ;  /* 0x0000122408994981 */ /* 0x000ea8000c1e1520 */
[----:B0-----:R-:W3:Y:S01]  /*99b0*/  LDL.LU R157, [R1+0x1c] ;  /* 0x00001c00019d7983 */ /* 0x001ee20000300800 */
[----:B------:R-:W-:Y:S02]  /*99c0*/  ISETP.GT.AND P3, PT, R0, 0x10, P0 ;  /* 0x000000100000780c */ /* 0x000fe40000764270 */
[----:B------:R-:W-:Y:S01]  /*99d0*/  IADD3 R156, P2, R4, UR4, RZ ;  /* 0x00000004049c7c10 */ /* 0x000fe2000ff5e0ff */
[----:B--2---:R-:W-:-:S05]  /*99e0*/  HADD2.F32 R155, -RZ, R153.H0_H0 ;  /* 0x20000099ff9b7230 */ /* 0x004fca0000004100 */
[----:B------:R-:W-:-:S04]  /*99f0*/  FMUL R155, R155, R16 ;  /* 0x000000109b9b7220 */ /* 0x000fc80000400000 */
[----:B---3--:R-:W-:Y:S01]  /*9a00*/  FFMA R155, R157, R2, R155 ;  /* 0x000000029d9b7223 */ /* 0x008fe2000000009b */
[----:B------:R-:W-:-:S04]  /*9a10*/  IADD3.X R157, R5, UR5, RZ, P2, !PT ;  /* 0x00000005059d7c10 */ /* 0x000fc800097fe4ff */
[----:B------:R-:W-:-:S05]  /*9a20*/  F2FP.F16.F32.PACK_AB R155, RZ, R155 ;  /* 0x0000009bff9b723e */ /* 0x000fca00000000ff */
[----:B------:R0:W-:Y:S04]  /*9a30*/  @P4 STG.E.U16 desc[UR36][R156.64+0x12], R155 ;  /* 0x0000129b9c004986 */ /* 0x0001e8000c101524 */
[----:B------:R-:W2:Y:S01]  /*9a40*/  @P3 LDG.E.LTC128B.U16 R153, desc[UR36][R10.64+0x20] ;  /* 0x000020240a993981 */ /* 0x000ea2000c1e1520 */
[----:B------:R-:W-:-:S03]  /*9a50*/  ISETP.GT.AND P2, PT, R0, 0x11, P0 ;  /* 0x000000110000780c */ /* 0x000fc60000744270 */
[----:B0-----:R-:W3:Y:S04]  /*9a60*/  LDL.LU R156, [R1+0x24] ;  /* 0x00002400019c7983 */ /* 0x001ee80000300800 */
[----:B------:R-:W4:Y:S01]  /*9a70*/  LDL.LU R157, [R1+0x28] ;  /* 0x00002800019d7983 */ /* 0x000f220000300800 */
[----:B--2---:R-:W-:-:S05]  /*9a80*/  HADD2.F32 R155, -RZ, R153.H0_H0 ;  /* 0x20000099ff9b7230 */ /* 0x004fca0000004100 */
[----:B------:R-:W-:-:S04]  /*9a90*/  FMUL R155, R155, R16 ;  /* 0x000000109b9b7220 */ /* 0x000fc80000400000 */
[----:B------:R-:W-:Y:S01]  /*9aa0*/  FFMA R155, R34, R2, R155 ;  /* 0x00000002229b7223 */ /* 0x000fe2000000009b */
[----:B------:R-:W-:Y:S01]  /*9ab0*/  ISETP.GT.AND P4, PT, R0, 0x11, P1 ;  /* 0x000000110000780c */ /* 0x000fe20000f84270 */
[----:B------:R-:W5:Y:S03]  /*9ac0*/  LDL.LU R34, [R1+0x430] ;  /* 0x0004300001227983 */ /* 0x000f660000300800 */
[----:B------:R-:W-:-:S05]  /*9ad0*/  F2FP.F16.F32.PACK_AB R155, RZ, R155 ;  /* 0x0000009bff9b723e */ /* 0x000fca00000000ff */
[----:B------:R0:W-:Y:S04]  /*9ae0*/  @P3 STG.E.U16 desc[UR36][R6.64+0x20], R155 ;  /* 0x0000209b06003986 */ /* 0x0001e8000c101524 */
[----:B------:R-:W0:Y:S01]  /*9af0*/  @P2 LDG.E.LTC128B.U16 R153, desc[UR36][R10.64+0x22] ;  /* 0x000022240a992981 */ /* 0x000e22000c1e1520 */
[----:B------:R-:W-:Y:S01]  /*9b00*/  ISETP.GT.AND P3, PT, R0, 0x10, P1 ;  /* 0x000000100000780c */ /* 0x000fe20000f64270 */
[----:B0-----:R-:W-:-:S05]  /*9b10*/  HADD2.F32 R155, -RZ, R153.H0_H0 ;  /* 0x20000099ff9b7230 */ /* 0x001fca0000004100 */
[----:B------:R-:W-:-:S04]  /*9b20*/  FMUL R155, R155, R16 ;  /* 0x000000109b9b7220 */ /* 0x000fc80000400000 */
[----:B---3--:R-:W-:-:S05]  /*9b30*/  FFMA R155, R156, R2, R155 ;  /* 0x000000029c9b7223 */ /* 0x008fca000000009b */
[----:B------:R-:W-:-:S05]  /*9b40*/  F2FP.F16.F32.PACK_AB R155, RZ, R155 ;  /* 0x0000009bff9b723e */ /* 0x000fca00000000ff */
[----:B------:R0:W-:Y:S04]  /*9b50*/  @P2 STG.E.U16 desc[UR36][R6.64+0x22], R155 ;  /* 0x0000229b06002986 */ /* 0x0001e8000c101524 */
[----:B------:R-:W0:Y:S01]  /*9b60*/  @P3 LDG.E.LTC128B.U16 R153, desc[UR36][R8.64+0x20] ;  /* 0x0000202408993981 */ /* 0x000e22000c1e1520 */
[----:B------:R-:W-:Y:S01]  /*9b70*/  IADD3 R156, P2, R4, UR4, RZ ;  /* 0x00000004049c7c10 */ /* 0x000fe2000ff5e0ff */
[----:B0-----:R-:W-:-:S05]  /*9b80*/  HADD2.F32 R155, -RZ, R153.H0_H0 ;  /* 0x20000099ff9b7230 */ /* 0x001fca0000004100 */
[----:B------:R-:W-:-:S04]  /*9b90*/  FMUL R155, R155, R16 ;  /* 0x000000109b9b7220 */ /* 0x000fc80000400000 */
[----:B----4-:R-:W-:Y:S01]  /*9ba0*/  FFMA R155, R157, R2, R155 ;  /* 0x000000029d9b7223 */ /* 0x010fe2000000009b */
        /* <DEDUP_REMOVED lines=373> */
[----:B------:R-:W2:Y:S04]  /*b300*/  @P3 LDG.E.LTC128B.U16 R153, desc[UR36][R10.64+0xd0] ;  /* 0x0000d0240a993981 */ /* 0x000ea8000c1e1520 */
[----:B0-----:R-:W3:Y:S01]  /*b310*/  LDL.LU R156, [R1+0xd0] ;  /* 0x0000d000019c7983 */ /* 0x001ee20000300800 */
[----:B------:R-:W-:-:S03]  /*b320*/  ISETP.GT.AND P2, PT, R0, 0x69, P0 ;  /* 0x000000690000780c */ /* 0x000fc60000744270 */
[----:B------:R-:W4:Y:S01]  /*b330*/  LDL.LU R157, [R1+0xd4] ;  /* 0x0000d400019d7983 */ /* 0x000f220000300800 */
[----:B--2---:R-:W-:-:S05]  /*b340*/  HADD2.F32 R155, -RZ, R153.H0_H0 ;  /* 0x20000099ff9b7230 */ /* 0x004fca0000004100 */
[----:B------:R-:W-:-:S04]  /*b350*/  FMUL R155, R155, R16 ;  /* 0x000000109b9b7220 */ /* 0x000fc80000400000 */
[----:B---3--:R-:W-:-:S05]  /*b360*/  FFMA R155, R156, R2, R155 ;  /* 0x000000029c9b7223 */ /* 0x008fca000000009b */
        /* <DEDUP_REMOVED lines=10> */
[----:B------:R-:W-:Y:S02]  /*b410*/  ISETP.GT.AND P4, PT, R0, 0x69, P1 ;  /* 0x000000690000780c */ /* 0x000fe40000f84270 */
[----:B------:R-:W-:-:S04]  /*b420*/  IADD3 R156, P2, R4, UR4, RZ ;  /* 0x00000004049c7c10 */ /* 0x000fc8000ff5e0ff */
[----:B------:R-:W-:Y:S01]  /*b430*/  IADD3.X R157, R5, UR5, RZ, P2, !PT ;  /* 0x00000005059d7c10 */ /* 0x000fe200097fe4ff */
[----:B0-----:R-:W-:-:S05]  /*b440*/  HADD2.F32 R155, -RZ, R153.H0_H0 ;  /* 0x20000099ff9b7230 */ /* 0x001fca0000004100 */
[----:B------:R-:W-:-:S04]  /*b450*/  FMUL R155, R155, R16 ;  /* 0x000000109b9b7220 */ /* 0x000fc80000400000 */
[----:B------:R-:W-:-:S05]  /*b460*/  FFMA R155, R161, R2, R155 ;  /* 0x00000002a19b7223 */ /* 0x000fca000000009b */
        /* <DEDUP_REMOVED lines=19> */
[----:B------:R-:W-:-:S04]  /*b5a0*/  F2FP.F16.F32.PACK_AB R161, RZ, R161 ;  /* 0x000000a1ffa1723e */ /* 0x000fc800000000ff */
[----:B------:R-:W-:-:S05]  /*b5b0*/  PRMT R155, R161, 0x7610, R155 ;  /* 0x00007610a19b7816 */ /* 0x000fca000000009b */
[----:B------:R-:W-:Y:S04]  /*b5c0*/  @P3 STG.E.U16 desc[UR36][R6.64+0xe0], R155 ;  /* 0x0000e09b06003986 */ /* 0x000fe8000c101524 */
[----:B------:R-:W2:Y:S01]  /*b5d0*/  @P2 LDG.E.LTC128B.U16 R153, desc[UR36][R10.64+0xe2] ;  /* 0x0000e2240a992981 */ /* 0x000ea2000c1e1520 */
[----:B------:R-:W-:Y:S01]  /*b5e0*/  ISETP.GT.AND P3, PT, R0, 0x70, P1 ;  /* 0x000000700000780c */ /* 0x000fe20000f64270 */
[----:B--2---:R-:W-:-:S05]  /*b5f0*/  HADD2.F32 R157, -RZ, R153.H0_H0 ;  /* 0x20000099ff9d7230 */ /* 0x004fca0000004100 */
[----:B------:R-:W-:-:S04]  /*b600*/  FMUL R157, R157, R16 ;  /* 0x000000109d9d7220 */ /* 0x000fc80000400000 */
[----:B----4-:R-:W-:-:S05]  /*b610*/  FFMA R157, R156, R2, R157 ;  /* 0x000000029c9d7223 */ /* 0x010fca000000009d */
[----:B------:R-:W-:-:S05]  /*b620*/  F2FP.F16.F32.PACK_AB R157, RZ, R157 ;  /* 0x0000009dff9d723e */ /* 0x000fca00000000ff */
[----:B------:R0:W-:Y:S04]  /*b630*/  @P2 STG.E.U16 desc[UR36][R6.64+0xe2], R157 ;  /* 0x0000e29d06002986 */ /* 0x0001e8000c101524 */
[----:B------:R-:W2:Y:S01]  /*b640*/  @P3 LDG.E.LTC128B.U16 R153, desc[UR36][R8.64+0xe0] ;  /* 0x0000e02408993981 */ /* 0x000ea2000c1e1520 */
[----:B------:R-:W-:Y:S02]  /*b650*/  ISETP.GT.AND P4, PT, R0, 0x71, P1 ;  /* 0x000000710000780c */ /* 0x000fe40000f84270 */
[----:B------:R-:W-:-:S04]  /*b660*/  IADD3 R156, P2, R4, UR4, RZ ;  /* 0x00000004049c7c10 */ /* 0x000fc8000ff5e0ff */
[----:B0-----:R-:W-:Y:S01]  /*b670*/  IADD3.X R157, R5, UR5, RZ, P2, !PT ;  /* 0x00000005059d7c10 */ /* 0x001fe200097fe4ff */
[----:B--2---:R-:W-:-:S05]  /*b680*/  HADD2.F32 R155, -RZ, R153.H0_H0 ;  /* 0x20000099ff9b7230 */ /* 0x004fca0000004100 */
[----:B------:R-:W-:-:S04]  /*b690*/  FMUL R155, R155, R16 ;  /* 0x000000109b9b7220 */ /* 0x000fc80000400000 */
[----:B------:R-:W-:-:S05]  /*b6a0*/  FFMA R155, R235, R2, R155 ;  /* 0x00000002eb9b7223 */ /* 0x000fca000000009b */
[----:B------:R-:W-:-:S04]  /*b6b0*/  F2FP.F16.F32.PACK_AB R155, RZ, R155 ;  /* 0x0000009bff9b723e */ /* 0x000fc800000000ff */
[----:B------:R-:W-:-:S05]  /*b6c0*/  PRMT R160, R155, 0x7610, R160 ;  /* 0x000076109ba07816 */ /* 0x000fca00000000a0 */
[----:B------:R0:W-:Y:S04]  /*b6d0*/  @P3 STG.E.U16 desc[UR36][R156.64+0xe0], R160 ;  /* 0x0000e0a09c003986 */ /* 0x0001e8000c101524 */
[----:B------:R-:W2:Y:S01]  /*b6e0*/  @P4 LDG.E.LTC128B.U16 R153, desc[UR36][R8.64+0xe2] ;  /* 0x0000e22408994981 */ /* 0x000ea2000c1e1520 */
[----:B------:R-:W-:Y:S02]  /*b6f0*/  ISETP.GT.AND P3, PT, R0, 0x78, P0 ;  /* 0x000000780000780c */ /* 0x000fe40000764270 */
[----:B0-----:R-:W-:-:S04]  /*b700*/  IADD3 R156, P2, R4, UR4, RZ ;  /* 0x00000004049c7c10 */ /* 0x001fc8000ff5e0ff */
[----:B------:R-:W-:Y:S01]  /*b710*/  IADD3.X R157, R5, UR5, RZ, P2, !PT ;  /* 0x00000005059d7c10 */ /* 0x000fe200097fe4ff */
[----:B--2---:R-:W-:-:S05]  /*b720*/  HADD2.F32 R155, -RZ, R153.H0_H0 ;  /* 0x20000099ff9b7230 */ /* 0x004fca0000004100 */
[----:B------:R-:W-:-:S04]  /*b730*/  FMUL R155, R155, R16 ;  /* 0x000000109b9b7220 */ /* 0x000fc80000400000 */
[----:B------:R-:W-:-:S05]  /*b740*/  FFMA R155, R234, R2, R155 ;  /* 0x00000002ea9b7223 */ /* 0x000fca000000009b */
[----:B------:R-:W-:-:S04]  /*b750*/  F2FP.F16.F32.PACK_AB R155, RZ, R155 ;  /* 0x0000009bff9b723e */ /* 0x000fc800000000ff */
[----:B------:R-:W-:-:S05]  /*b760*/  PRMT R161, R155, 0x7610, R161 ;  /* 0x000076109ba17816 */ /* 0x000fca00000000a1 */
[----:B------:R0:W-:Y:S04]  /*b770*/  @P4 STG.E.U16 desc[UR36][R156.64+0xe2], R161 ;  /* 0x0000e2a19c004986 */ /* 0x0001e8000c101524 */
[----:B------:R-:W2:Y:S01]  /*b780*/  @P3 LDG.E.LTC128B.U16 R153, desc[UR36][R10.64+0xf0] ;  /* 0x0000f0240a993981 */ /* 0x000ea2000c1e1520 */
[----:B------:R-:W-:Y:S01]  /*b790*/  ISETP.GT.AND P2, PT, R0, 0x79, P0 ;  /* 0x000000790000780c */ /* 0x000fe20000744270 */
[----:B--2---:R-:W-:-:S05]  /*b7a0*/  HADD2.F32 R155, -RZ, R153.H0_H0 ;  /* 0x20000099ff9b7230 */ /* 0x004fca0000004100 */
[----:B------:R-:W-:-:S04]  /*b7b0*/  FMUL R155, R155, R16 ;  /* 0x000000109b9b7220 */ /* 0x000fc80000400000 */
[----:B------:R-:W-:-:S05]  /*b7c0*/  FFMA R155, R233, R2, R155 ;  /* 0x00000002e99b7223 */ /* 0x000fca000000009b */
[----:B------:R-:W-:-:S04]  /*b7d0*/  F2FP.F16.F32.PACK_AB R155, RZ, R155 ;  /* 0x0000009bff9b723e */ /* 0x000fc800000000ff */
[----:B0-----:R-:W-:-:S05]  /*b7e0*/  PRMT R157, R155, 0x7610, R157 ;  /* 0x000076109b9d7816 */ /* 0x001fca000000009d */
[----:B------:R0:W-:Y:S04]  /*b7f0*/  @P3 STG.E.U16 desc[UR36][R6.64+0xf0], R157 ;  /* 0x0000f09d06003986 */ /* 0x0001e8000c101524 */
[----:B------:R-:W2:Y:S01]  /*b800*/  @P2 LDG.E.LTC128B.U16 R153, desc[UR36][R10.64+0xf2] ;  /* 0x0000f2240a992981 */ /* 0x000ea2000c1e1520 */
[----:B------:R-:W-:Y:S01]  /*b810*/  ISETP.GT.AND P3, PT, R0, 0x78, P1 ;  /* 0x000000780000780c */ /* 0x000fe20000f64270 */
[----:B--2---:R-:W-:-:S05]  /*b820*/  HADD2.F32 R155, -RZ, R153.H0_H0 ;  /* 0x20000099ff9b7230 */ /* 0x004fca0000004100 */
[----:B------:R-:W-:-:S04]  /*b830*/  FMUL R155, R155, R16 ;  /* 0x000000109b9b7220 */ /* 0x000fc80000400000 */
[----:B------:R-:W-:-:S05]  /*b840*/  FFMA R155, R232, R2, R155 ;  /* 0x00000002e89b7223 */ /* 0x000fca000000009b */
[----:B------:R-:W-:-:S04]  /*b850*/  F2FP.F16.F32.PACK_AB R155, RZ, R155 ;  /* 0x0000009bff9b723e */ /* 0x000fc800000000ff */
[----:B------:R-:W-:-:S05]  /*b860*/  PRMT R160, R155, 0x7610, R160 ;  /* 0x000076109ba07816 */ /* 0x000fca00000000a0 */
[----:B------:R-:W-:Y:S04]  /*b870*/  @P2 STG.E.U16 desc[UR36][R6.64+0xf2], R160 ;  /* 0x0000f2a006002986 */ /* 0x000fe8000c101524 */
        /* <DEDUP_REMOVED lines=48> */
[----:B-1----:R-:W-:-:S04]  /*bb80*/  IADD3 R160, P2, R4, UR4, RZ ;  /* 0x0000000404a07c10 */ /* 0x002fc8000ff5e0ff */
        /* <DEDUP_REMOVED lines=31> */
[----:B------:R-:W-:Y:S02]  /*bd80*/  PRMT R161, R155, 0x7610, R161 ;  /* 0x000076109ba17816 */ /* 0x000fe400000000a1 */
[----:B------:R-:W-:-:S03]  /*bd90*/  PRMT R155, R153, 0x7610, R155 ;  /* 0x00007610999b7816 */ /* 0x000fc6000000009b */
        /* <DEDUP_REMOVED lines=478> */
[----:B------:R-:W-:Y:S04]  /*db80*/  @P4 STG.E.U16 desc[UR36][R160.64+0x1e2], R157 ;  /* 0x0001e29da0004986 */ /* 0x000fe8000c101524 */
        /* <DEDUP_REMOVED lines=26> */
[----:B------:R1:W2:Y:S01]  /*dd30*/  @P1 LDG.E.LTC128B.U16 R155, desc[UR36][R8.64+0x1f2] ;  /* 0x0001f224089b1981 */ /* 0x0002a2000c1e1520 */
[----:B------:R-:W-:-:S05]  /*dd40*/  IADD3 R161, P0, R162, 0x100, RZ ;  /* 0x00000100a2a17810 */ /* 0x000fca0007f1e0ff */
[----:B------:R-:W-:-:S04]  /*dd50*/  IMAD.X R7, RZ, RZ, UR7, P0 ;  /* 0x00000007ff077e24 */ /* 0x000fc800080e06ff */
[-C--:B------:R-:W-:Y:S01]  /*dd60*/  IMAD R6, R7, R18.reuse, RZ ;  /* 0x0000001207067224 */ /* 0x080fe200078e02ff */
[----:B------:R-:W-:Y:S01]  /*dd70*/  ISETP.GT.AND P0, PT, R3, 0x100, PT ;  /* 0x000001000300780c */ /* 0x000fe20003f04270 */
[----:B0-----:R-:W-:-:S03]  /*dd80*/  IMAD.WIDE.U32 R156, R161, R18, R22 ;  /* 0x00000012a19c7225 */ /* 0x001fc600078e0016 */
[----:B------:R-:W-:Y:S01]  /*dd90*/  ISETP.GT.AND P2, PT, R0, RZ, P0 ;  /* 0x000000ff0000720c */ /* 0x000fe20000744270 */
[----:B------:R-:W-:Y:S01]  /*dda0*/  IMAD R153, R161, R19, R6 ;  /* 0x00000013a1997224 */ /* 0x000fe200078e0206 */
[----:B------:R-:W-:Y:S02]  /*ddb0*/  IADD3 R6, P3, R4, UR4, RZ ;  /* 0x0000000404067c10 */ /* 0x000fe4000ff7e0ff */
[----:B------:R-:W-:Y:S01]  /*ddc0*/  LEA R10, P4, R156, R14, 0x1 ;  /* 0x0000000e9c0a7211 */ /* 0x000fe200078808ff */
[----:B-1----:R-:W-:-:S05]  /*ddd0*/  IMAD.IADD R8, R157, 0x1, R153 ;  /* 0x000000019d087824 */ /* 0x002fca00078e0299 */
[----:B------:R-:W-:Y:S01]  /*dde0*/  LEA.HI.X R11, R156, R15, R8, 0x1, P4 ;  /* 0x0000000f9c0b7211 */ /* 0x000fe200020f0c08 */
[----:B--2---:R-:W-:-:S05]  /*ddf0*/  HADD2.F32 R7, -RZ, R155.H0_H0 ;  /* 0x2000009bff077230 */ /* 0x004fca0000004100 */
[----:B------:R-:W-:-:S04]  /*de00*/  FMUL R7, R7, R16 ;  /* 0x0000001007077220 */ /* 0x000fc80000400000 */
[----:B------:R-:W-:-:S05]  /*de10*/  FFMA R7, R166, R2, R7 ;  /* 0x00000002a6077223 */ /* 0x000fca0000000007 */
[----:B------:R-:W-:Y:S02]  /*de20*/  F2FP.F16.F32.PACK_AB R9, RZ, R7 ;  /* 0x00000007ff09723e */ /* 0x000fe400000000ff */
[----:B------:R-:W-:Y:S02]  /*de30*/  IADD3.X R7, R5, UR5, RZ, P3, !PT ;  /* 0x0000000505077c10 */ /* 0x000fe40009ffe4ff */
[----:B------:R-:W-:-:S05]  /*de40*/  PRMT R157, R9, 0x7610, R157 ;  /* 0x00007610099d7816 */ /* 0x000fca000000009d */
[----:B------:R0:W-:Y:S04]  /*de50*/  @P1 STG.E.U16 desc[UR36][R6.64+0x1f2], R157 ;  /* 0x0001f29d06001986 */ /* 0x0001e8000c101524 */
[----:B------:R1:W2:Y:S01]  /*de60*/  @P2 LDG.E.LTC128B.U16 R155, desc[UR36][R10.64] ;  /* 0x000000240a9b2981 */ /* 0x0002a2000c1e1520 */
[----:B------:R-:W-:-:S04]  /*de70*/  IMAD.WIDE.U32 R8, R161, R18, R20 ;  /* 0x00000012a1087225 */ /* 0x000fc800078e0014 */
[----:B------:R-:W-:Y:S02]  /*de80*/  IMAD.U32 R160, RZ, RZ, UR8 ;  /* 0x00000008ffa07e24 */ /* 0x000fe4000f8e00ff */
[----:B0-----:R-:W-:Y:S02]  /*de90*/  IMAD.IADD R157, R153, 0x1, R9 ;  /* 0x00000001999d7824 */ /* 0x001fe400078e0209 */
[----:B------:R-:W-:Y:S02]  /*dea0*/  IMAD.MOV.U32 R156, RZ, RZ, R8 ;  /* 0x000000ffff9c7224 */ /* 0x000fe400078e0008 */
[----:B------:R-:W-:Y:S02]  /*deb0*/  IMAD.U32 R8, RZ, RZ, UR8 ;  /* 0x00000008ff087e24 */ /* 0x000fe4000f8e00ff */
[----:B------:R-:W-:-:S05]  /*dec0*/  IMAD.U32 R167, RZ, RZ, UR9 ;  /* 0x00000009ffa77e24 */ /* 0x000fca000f8e00ff */
[----:B-1----:R-:W-:Y:S02]  /*ded0*/  SHF.L.U64.HI R11, R8, 0x9, R167 ;  /* 0x00000009080b7819 */ /* 0x002fe400000102a7 */
[----:B------:R-:W-:Y:S01]  /*dee0*/  ISETP.GT.AND P3, PT, R0, 0x1, P0 ;  /* 0x000000010000780c */ /* 0x000fe20000764270 */
[----:B------:R-:W-:Y:S01]  /*def0*/  IMAD.WIDE.U32 R156, R152, UR43, R156 ;  /* 0x0000002b989c7c25 */ /* 0x000fe2000f8e009c */
[----:B------:R-:W-:Y:S03]  /*df00*/  BSSY B1, `(.L_x_45) ;  /* 0x000000e000017945 */ /* 0x000fe60003800000 */
[----:B------:R-:W-:Y:S01]  /*df10*/  IMAD.IADD R7, R163, 0x1, R157 ;  /* 0x00000001a3077824 */ /* 0x000fe200078e029d */
[----:B------:R-:W-:-:S04]  /*df20*/  LEA R6, P4, R156, R14, 0x1 ;  /* 0x0000000e9c067211 */ /* 0x000fc800078808ff */
[----:B------:R-:W-:Y:S01]  /*df30*/  LEA.HI.X R7, R156, R15, R7, 0x1, P4 ;  /* 0x0000000f9c077211 */ /* 0x000fe200020f0c07 */
[----:B--2---:R-:W-:-:S05]  /*df40*/  HADD2.F32 R9, -RZ, R155.H0_H0 ;  /* 0x2000009bff097230 */ /* 0x004fca0000004100 */
[----:B------:R-:W-:Y:S01]  /*df50*/  FMUL R19, R9, R16 ;  /* 0x0000001009137220 */ /* 0x000fe20000400000 */
[----:B------:R-:W-:-:S03]  /*df60*/  IMAD.SHL.U32 R9, R160, 0x200, RZ ;  /* 0x00000200a0097824 */ /* 0x000fc600078e00ff */
[----:B------:R-:W-:Y:S02]  /*df70*/  FFMA R19, R24, R2, R19 ;  /* 0x0000000218137223 */ /* 0x000fe40000000013 */
[----:B------:R-:W-:-:S03]  /*df80*/  IADD3 R12, P1, R9, R12, RZ ;  /* 0x0000000c090c7210 */ /* 0x000fc60007f3e0ff */
[----:B------:R-:W-:Y:S02]  /*df90*/  F2FP.F16.F32.PACK_AB R19, RZ, R19 ;  /* 0x00000013ff13723e */ /* 0x000fe400000000ff */
[----:B------:R-:W-:-:S05]  /*dfa0*/  IMAD.X R13, R11, 0x1, R13, P1 ;  /* 0x000000010b0d7824 */ /* 0x000fca00008e060d */
[----:B------:R0:W-:Y:S01]  /*dfb0*/  @P2 STG.E.U16 desc[UR36][R12.64], R19 ;  /* 0x000000130c002986 */ /* 0x0001e2000c101524 */
[----:B------:R-:W-:Y:S05]  /*dfc0*/  @!P3 BRA `(.L_x_46) ;  /* 0x000000000004b947 */ /* 0x000fea0003800000 */
[----:B------:R1:W5:Y:S02]  /*dfd0*/  LDG.E.LTC128B.U16 R155, desc[UR36][R6.64+0x2] ;  /* 0x00000224069b7981 */ /* 0x000364000c1e1520 */
.L_x_46:
[----:B------:R-:W-:Y:S05]  /*dfe0*/  BSYNC B1 ;  /* 0x0000000000017941 */ /* 0x000fea0003800000 */
.L_x_45:
[----:B0----5:R-:W-:Y:S01]  /*dff0*/  HADD2.F32 R19, -RZ, R155.H0_H0 ;  /* 0x2000009bff137230 */ /* 0x021fe20000004100 */
[----:B------:R-:W-:Y:S01]  /*e000*/  ISETP.GT.AND P1, PT, R3, 0x108, PT ;  /* 0x000001080300780c */ /* 0x000fe20003f24270 */
[----:B------:R-:W-:Y:S03]  /*e010*/  BSSY B1, `(.L_x_47) ;  /* 0x0000010000017945 */ /* 0x000fe60003800000 */
[----:B------:R-:W-:Y:S01]  /*e020*/  FMUL R8, R19, R16 ;  /* 0x0000001013087220 */ /* 0x000fe20000400000 */
[----:B------:R-:W-:Y:S01]  /*e030*/  IMAD.WIDE.U32 R18, R161, R18, R164 ;  /* 0x00000012a1127225 */ /* 0x000fe200078e00a4 */
[----:B------:R-:W-:-:S03]  /*e040*/  ISETP.GT.AND P2, PT, R0, RZ, P1 ;  /* 0x000000ff0000720c */ /* 0x000fc60000f44270 */
[----:B------:R-:W-:Y:S01]  /*e050*/  FFMA R8, R25, R2, R8 ;  /* 0x0000000219087223 */ /* 0x000fe20000000008 */
[----:B------:R-:W-:Y:S01]  /*e060*/  IMAD.IADD R153, R153, 0x1, R19 ;  /* 0x0000000199997824 */ /* 0x000fe200078e0213 */
[-C--:B------:R-:W-:Y:S02]  /*e070*/  IADD3 R158, P4, R158, R18.reuse, RZ ;  /* 0x000000129e9e7210 */ /* 0x080fe40007f9e0ff */
[----:B------:R-:W-:Y:S02]  /*e080*/  IADD3 R20, P5, R20, R18, RZ ;  /* 0x0000001214147210 */ /* 0x000fe40007fbe0ff */
[----:B------:R-:W-:Y:S01]  /*e090*/  F2FP.F16.F32.PACK_AB R8, RZ, R8 ;  /* 0x00000008ff08723e */ /* 0x000fe200000000ff */
[----:B------:R-:W-:Y:S01]  /*e0a0*/  IMAD.X R22, R153, 0x1, R23, P4 ;  /* 0x0000000199167824 */ /* 0x000fe200020e0617 */
[C---:B------:R-:W-:Y:S01]  /*e0b0*/  LEA R18, P4, R158.reuse, R14, 0x1 ;  /* 0x0000000e9e127211 */ /* 0x040fe200078808ff */
[----:B------:R-:W-:Y:S02]  /*e0c0*/  IMAD.X R21, R21, 0x1, R153, P5 ;  /* 0x0000000115157824 */ /* 0x000fe400028e0699 */
[----:B------:R0:W-:Y:S01]  /*e0d0*/  @P3 STG.E.U16 desc[UR36][R12.64+0x2], R8 ;  /* 0x000002080c003986 */ /* 0x0001e2000c101524 */
[----:B------:R-:W-:Y:S01]  /*e0e0*/  LEA.HI.X R19, R158, R15, R22, 0x1, P4 ;  /* 0x0000000f9e137211 */ /* 0x000fe200020f0c16 */
[----:B------:R-:W-:Y:S08]  /*e0f0*/  @!P2 BRA `(.L_x_48) ;  /* 0x000000000004a947 */ /* 0x000ff00003800000 */
[----:B------:R2:W5:Y:S02]  /*e100*/  LDG.E.LTC128B.U16 R155, desc[UR36][R18.64] ;  /* 0x00000024129b7981 */ /* 0x000564000c1e1520 */
.L_x_48:
[----:B------:R-:W-:Y:S05]  /*e110*/  BSYNC B1 ;  /* 0x0000000000017941 */ /* 0x000fea0003800000 */
.L_x_47:
[----:B-----5:R-:W-:Y:S01]  /*e120*/  HADD2.F32 R3, -RZ, R155.H0_H0 ;  /* 0x2000009bff037230 */ /* 0x020fe20000004100 */
[----:B--2---:R-:W-:Y:S01]  /*e130*/  IADD3 R18, P3, R9, R4, RZ ;  /* 0x0000000409127210 */ /* 0x004fe20007f7e0ff */
[----:B------:R-:W-:Y:S01]  /*e140*/  IMAD.WIDE.U32 R152, R152, UR43, R20 ;  /* 0x0000002b98987c25 */ /* 0x000fe2000f8e0014 */
[----:B------:R-:W-:Y:S03]  /*e150*/  BSSY B1, `(.L_x_49) ;  /* 0x000000c000017945 */ /* 0x000fe60003800000 */
[----:B------:R-:W-:Y:S01]  /*e160*/  FMUL R3, R3, R16 ;  /* 0x0000001003037220 */ /* 0x000fe20000400000 */
[----:B------:R-:W-:Y:S01]  /*e170*/  IMAD.X R19, R11, 0x1, R5, P3 ;  /* 0x000000010b137824 */ /* 0x000fe200018e0605 */
[----:B------:R-:W-:Y:S01]  /*e180*/  LEA R14, P4, R152, R14, 0x1 ;  /* 0x0000000e980e7211 */ /* 0x000fe200078808ff */
[----:B------:R-:W-:Y:S02]  /*e190*/  IMAD.IADD R163, R163, 0x1, R153 ;  /* 0x00000001a3a37824 */ /* 0x000fe400078e0299 */
[----:B------:R-:W-:-:S03]  /*e1a0*/  FFMA R3, R26, R2, R3 ;  /* 0x000000021a037223 */ /* 0x000fc60000000003 */
[----:B------:R-:W-:Y:S02]  /*e1b0*/  LEA.HI.X R15, R152, R15, R163, 0x1, P4 ;  /* 0x0000000f980f7211 */ /* 0x000fe400020f0ca3 */
[----:B------:R-:W-:Y:S02]  /*e1c0*/  F2FP.F16.F32.PACK_AB R3, RZ, R3 ;  /* 0x00000003ff03723e */ /* 0x000fe400000000ff */
[----:B------:R-:W-:-:S03]  /*e1d0*/  ISETP.GT.AND P4, PT, R0, 0x1, P1 ;  /* 0x000000010000780c */ /* 0x000fc60000f84270 */
[----:B------:R2:W-:Y:S10]  /*e1e0*/  @P2 STG.E.U16 desc[UR36][R18.64], R3 ;  /* 0x0000000312002986 */ /* 0x0005f4000c101524 */
[----:B------:R-:W-:Y:S05]  /*e1f0*/  @!P4 BRA `(.L_x_50) ;  /* 0x000000000004c947 */ /* 0x000fea0003800000 */
[----:B------:R3:W5:Y:S02]  /*e200*/  LDG.E.LTC128B.U16 R155, desc[UR36][R14.64+0x2] ;  /* 0x000002240e9b7981 */ /* 0x000764000c1e1520 */
.L_x_50:
[----:B------:R-:W-:Y:S05]  /*e210*/  BSYNC B1 ;  /* 0x0000000000017941 */ /* 0x000fea0003800000 */
.L_x_49:
[----:B--2--5:R-:W-:Y:S01]  /*e220*/  HADD2.F32 R3, -RZ, R155.H0_H0 ;  /* 0x2000009bff037230 */ /* 0x024fe20000004100 */
[----:B------:R-:W-:Y:S01]  /*e230*/  IADD3 R18, P2, R9, R4, RZ ;  /* 0x0000000409127210 */ /* 0x000fe20007f5e0ff */
[----:B------:R-:W-:Y:S01]  /*e240*/  BSSY B1, `(.L_x_51) ;  /* 0x0000009000017945 */ /* 0x000fe20003800000 */
[----:B------:R-:W-:Y:S02]  /*e250*/  ISETP.GT.AND P3, PT, R0, 0x8, P0 ;  /* 0x000000080000780c */ /* 0x000fe40000764270 */
[----:B0-----:R-:W-:Y:S01]  /*e260*/  FMUL R8, R3, R16 ;  /* 0x0000001003087220 */ /* 0x001fe20000400000 */
[----:B------:R-:W-:-:S03]  /*e270*/  IMAD.X R19, R11, 0x1, R5, P2 ;  /* 0x000000010b137824 */ /* 0x000fc600010e0605 */
[----:B------:R-:W-:-:S05]  /*e280*/  FFMA R8, R27, R2, R8 ;  /* 0x000000021b087223 */ /* 0x000fca0000000008 */
[----:B------:R-:W-:-:S05]  /*e290*/  F2FP.F16.F32.PACK_AB R8, RZ, R8 ;  /* 0x00000008ff08723e */ /* 0x000fca00000000ff */
[----:B------:R0:W-:Y:S01]  /*e2a0*/  @P4 STG.E.U16 desc[UR36][R18.64+0x2], R8 ;  /* 0x0000020812004986 */ /* 0x0001e2000c101524 */
[----:B------:R-:W-:Y:S05]  /*e2b0*/  @!P3 BRA `(.L_x_52) ;  /* 0x000000000004b947 */ /* 0x000fea0003800000 */
[----:B------:R2:W5:Y:S02]  /*e2c0*/  LDG.E.LTC128B.U16 R155, desc[UR36][R6.64+0x10] ;  /* 0x00001024069b7981 */ /* 0x000564000c1e1520 */
.L_x_52:
[----:B------:R-:W-:Y:S05]  /*e2d0*/  BSYNC B1 ;  /* 0x0000000000017941 */ /* 0x000fea0003800000 */
.L_x_51:
[----:B-----5:R-:W-:Y:S01]  /*e2e0*/  HADD2.F32 R3, -RZ, R155.H0_H0 ;  /* 0x2000009bff037230 */ /* 0x020fe20000004100 */
[----:B------:R-:W-:Y:S01]  /*e2f0*/  ISETP.GT.AND P2, PT, R0, 0x9, P0 ;  /* 0x000000090000780c */ /* 0x000fe20000744270 */
[----:B------:R-:W-:Y:S03]  /*e300*/  BSSY B1, `(.L_x_53) ;  /* 0x0000007000017945 */ /* 0x000fe60003800000 */
[----:B------:R-:W-:-:S04]  /*e310*/  FMUL R3, R3, R16 ;  /* 0x0000001003037220 */ /* 0x000fc80000400000 */
[----:B------:R-:W-:-:S05]  /*e320*/  FFMA R3, R28, R2, R3 ;  /* 0x000000021c037223 */ /* 0x000fca0000000003 */
[----:B------:R-:W-:-:S05]  /*e330*/  F2FP.F16.F32.PACK_AB R3, RZ, R3 ;  /* 0x00000003ff03723e */ /* 0x000fca00000000ff */
[----:B------:R4:W-:Y:S01]  /*e340*/  @P3 STG.E.U16 desc[UR36][R12.64+0x10], R3 ;  /* 0x000010030c003986 */ /* 0x0009e2000c101524 */
[----:B------:R-:W-:Y:S05]  /*e350*/  @!P2 BRA `(.L_x_54) ;  /* 0x000000000004a947 */ /* 0x000fea0003800000 */
[----:B------:R0:W5:Y:S02]  /*e360*/  LDG.E.LTC128B.U16 R155, desc[UR36][R6.64+0x12] ;  /* 0x00001224069b7981 */ /* 0x000164000c1e1520 */
.L_x_54:
[----:B------:R-:W-:Y:S05]  /*e370*/  BSYNC B1 ;  /* 0x0000000000017941 */ /* 0x000fea0003800000 */
.L_x_53:
[----:B----45:R-:W-:Y:S01]  /*e380*/  HADD2.F32 R3, -RZ, R155.H0_H0 ;  /* 0x2000009bff037230 */ /* 0x030fe20000004100 */
[----:B------:R-:W-:Y:S01]  /*e390*/  ISETP.GT.AND P3, PT, R0, 0x8, P1 ;  /* 0x000000080000780c */ /* 0x000fe20000f64270 */
[----:B------:R-:W-:Y:S03]  /*e3a0*/  BSSY B1, `(.L_x_55) ;  /* 0x0000007000017945 */ /* 0x000fe60003800000 */
[----:B0-----:R-:W-:-:S04]  /*e3b0*/  FMUL R8, R3, R16 ;  /* 0x0000001003087220 */ /* 0x001fc80000400000 */
[----:B------:R-:W-:-:S05]  /*e3c0*/  FFMA R8, R29, R2, R8 ;  /* 0x000000021d087223 */ /* 0x000fca0000000008 */
[----:B------:R-:W-:-:S05]  /*e3d0*/  F2FP.F16.F32.PACK_AB R8, RZ, R8 ;  /* 0x00000008ff08723e */ /* 0x000fca00000000ff */
[----:B------:R0:W-:Y:S01]  /*e3e0*/  @P2 STG.E.U16 desc[UR36][R12.64+0x12], R8 ;  /* 0x000012080c002986 */ /* 0x0001e2000c101524 */
[----:B------:R-:W-:Y:S05]  /*e3f0*/  @!P3 BRA `(.L_x_56) ;  /* 0x000000000004b947 */ /* 0x000fea0003800000 */
[----:B------:R4:W5:Y:S02]  /*e400*/  LDG.E.LTC128B.U16 R155, desc[UR36][R14.64+0x10] ;  /* 0x000010240e9b7981 */ /* 0x000964000c1e1520 */
.L_x_56:
[----:B------:R-:W-:Y:S05]  /*e410*/  BSYNC B1 ;  /* 0x0000000000017941 */ /* 0x000fea0003800000 */
.L_x_55:
[----:B-----5:R-:W-:Y:S01]  /*e420*/  HADD2.F32 R3, -RZ, R155.H0_H0 ;  /* 0x2000009bff037230 */ /* 0x020fe20000004100 */
[----:B------:R-:W-:Y:S01]  /*e430*/  IADD3 R18, P2, R4, R9, RZ ;  /* 0x0000000904127210 */ /* 0x000fe20007f5e0ff */
[----:B------:R-:W-:Y:S01]  /*e440*/  BSSY B1, `(.L_x_57) ;  /* 0x0000009000017945 */ /* 0x000fe20003800000 */
[----:B------:R-:W-:Y:S02]  /*e450*/  ISETP.GT.AND P4, PT, R0, 0x9, P1 ;  /* 0x000000090000780c */ /* 0x000fe40000f84270 */
[----:B------:R-:W-:Y:S01]  /*e460*/  FMUL R3, R3, R16 ;  /* 0x0000001003037220 */ /* 0x000fe20000400000 */
[----:B------:R-:W-:-:S03]  /*e470*/  IMAD.X R19, R5, 0x1, R11, P2 ;  /* 0x0000000105137824 */ /* 0x000fc600010e060b */
[----:B------:R-:W-:-:S05]  /*e480*/  FFMA R3, R30, R2, R3 ;  /* 0x000000021e037223 */ /* 0x000fca0000000003 */
[----:B------:R-:W-:-:S05]  /*e490*/  F2FP.F16.F32.PACK_AB R3, RZ, R3 ;  /* 0x00000003ff03723e */ /* 0x000fca00000000ff */
[----:B------:R0:W-:Y:S01]  /*e4a0*/  @P3 STG.E.U16 desc[UR36][R18.64+0x10], R3 ;  /* 0x0000100312003986 */ /* 0x0001e2000c101524 */
[----:B------:R-:W-:Y:S05]  /*e4b0*/  @!P4 BRA `(.L_x_58) ;  /* 0x000000000004c947 */ /* 0x000fea0003800000 */
[----:B------:R0:W5:Y:S02]  /*e4c0*/  LDG.E.LTC128B.U16 R155, desc[UR36][R14.64+0x12] ;  /* 0x000012240e9b7981 */ /* 0x000164000c1e1520 */
.L_x_58:
[----:B------:R-:W-:Y:S05]  /*e4d0*/  BSYNC B1 ;  /* 0x0000000000017941 */ /* 0x000fea0003800000 */
.L_x_57:
[----:B0----5:R-:W-:Y:S01]  /*e4e0*/  HADD2.F32 R3, -RZ, R155.H0_H0 ;  /* 0x2000009bff037230 */ /* 0x021fe20000004100 */
        /* <DEDUP_REMOVED lines=10> */
.L_x_60:
[----:B------:R-:W-:Y:S05]  /*e590*/  BSYNC B1 ;  /* 0x0000000000017941 */ /* 0x000fea0003800000 */
.L_x_59:
        /* <DEDUP_REMOVED lines=9> */
.L_x_62:
[----:B------:R-:W-:Y:S05]  /*e630*/  BSYNC B1 ;  /* 0x0000000000017941 */ /* 0x000fea0003800000 */
.L_x_61:
[----:B0----5:R-:W-:Y:S01]  /*e640*/  HADD2.F32 R3, -RZ, R155.H0_H0 ;  /* 0x2000009bff037230 */ /* 0x021fe20000004100 */
        /* <DEDUP_REMOVED lines=8> */
.L_x_64:
[----:B------:R-:W-:Y:S05]  /*e6d0*/  BSYNC B1 ;  /* 0x0000000000017941 */ /* 0x000fea0003800000 */
.L_x_63:
        /* <DEDUP_REMOVED lines=11> */
.L_x_66:
[----:B------:R-:W-:Y:S05]  /*e790*/  BSYNC B1 ;  /* 0x0000000000017941 */ /* 0x000fea0003800000 */
.L_x_65:
        /* <DEDUP_REMOVED lines=11> */
.L_x_68:
[----:B------:R-:W-:Y:S05]  /*e850*/  BSYNC B1 ;  /* 0x0000000000017941 */ /* 0x000fea0003800000 */
.L_x_67:
        /* <DEDUP_REMOVED lines=9> */
.L_x_70:
[----:B------:R-:W-:Y:S05]  /*e8f0*/  BSYNC B1 ;  /* 0x0000000000017941 */ /* 0x000fea0003800000 */
.L_x_69:
        /* <DEDUP_REMOVED lines=9> */
.L_x_72:
[----:B------:R-:W-:Y:S05]  /*e990*/  BSYNC B1 ;  /* 0x0000000000017941 */ /* 0x000fea0003800000 */
.L_x_71:
        /* <DEDUP_REMOVED lines=11> */
.L_x_74:
[----:B------:R-:W-:Y:S05]  /*ea50*/  BSYNC B1 ;  /* 0x0000000000017941 */ /* 0x000fea0003800000 */
.L_x_73:
        /* <DEDUP_REMOVED lines=11> */
.L_x_76:
[----:B------:R-:W-:Y:S05]  /*eb10*/  BSYNC B1 ;  /* 0x0000000000017941 */ /* 0x000fea0003800000 */
.L_x_75:
        /* <DEDUP_REMOVED lines=9> */
.L_x_78:
[----:B------:R-:W-:Y:S05]  /*ebb0*/  BSYNC B1 ;  /* 0x0000000000017941 */ /* 0x000fea0003800000 */
.L_x_77:
        /* <DEDUP_REMOVED lines=9> */
.L_x_80:
[----:B------:R-:W-:Y:S05]  /*ec50*/  BSYNC B1 ;  /* 0x0000000000017941 */ /* 0x000fea0003800000 */
.L_x_79:
        /* <DEDUP_REMOVED lines=11> */
.L_x_82:
[----:B------:R-:W-:Y:S05]  /*ed10*/  BSYNC B1 ;  /* 0x0000000000017941 */ /* 0x000fea0003800000 */
.L_x_81:
        /* <DEDUP_REMOVED lines=11> */
.L_x_84:
[----:B------:R-:W-:Y:S05]  /*edd0*/  BSYNC B1 ;  /* 0x0000000000017941 */ /* 0x000fea0003800000 */
.L_x_83:
        /* <DEDUP_REMOVED lines=9> */
.L_x_86:
[----:B------:R-:W-:Y:S05]  /*ee70*/  BSYNC B1 ;  /* 0x0000000000017941 */ /* 0x000fea0003800000 */
.L_x_85:
        /* <DEDUP_REMOVED lines=9> */
.L_x_88:
[----:B------:R-:W-:Y:S05]  /*ef10*/  BSYNC B1 ;  /* 0x0000000000017941 */ /* 0x000fea0003800000 */
.L_x_87:
        /* <DEDUP_REMOVED lines=11> */
.L_x_90:
[----:B------:R-:W-:Y:S05]  /*efd0*/  BSYNC B1 ;  /* 0x0000000000017941 */ /* 0x000fea0003800000 */
.L_x_89:
        /* <DEDUP_REMOVED lines=11> */
.L_x_92:
[----:B------:R-:W-:Y:S05]  /*f090*/  BSYNC B1 ;  /* 0x0000000000017941 */ /* 0x000fea0003800000 */
.L_x_91:
        /* <DEDUP_REMOVED lines=9> */
.L_x_94:
[----:B------:R-:W-:Y:S05]  /*f130*/  BSYNC B1 ;  /* 0x0000000000017941 */ /* 0x000fea0003800000 */
.L_x_93:
        /* <DEDUP_REMOVED lines=9> */
.L_x_96:
[----:B------:R-:W-:Y:S05]  /*f1d0*/  BSYNC B1 ;  /* 0x0000000000017941 */ /* 0x000fea0003800000 */
.L_x_95:
        /* <DEDUP_REMOVED lines=11> */
.L_x_98:
[----:B------:R-:W-:Y:S05]  /*f290*/  BSYNC B1 ;  /* 0x0000000000017941 */ /* 0x000fea0003800000 */
.L_x_97:
        /* <DEDUP_REMOVED lines=11> */
.L_x_100:
[----:B------:R-:W-:Y:S05]  /*f350*/  BSYNC B1 ;  /* 0x0000000000017941 */ /* 0x000fea0003800000 */
.L_x_99:
        /* <DEDUP_REMOVED lines=9> */
.L_x_102:
[----:B------:R-:W-:Y:S05]  /*f3f0*/  BSYNC B1 ;  /* 0x0000000000017941 */ /* 0x000fea0003800000 */
.L_x_101:
        /* <DEDUP_REMOVED lines=9> */
.L_x_104:
[----:B------:R-:W-:Y:S05]  /*f490*/  BSYNC B1 ;  /* 0x0000000000017941 */ /* 0x000fea0003800000 */
.L_x_103:
        /* <DEDUP_REMOVED lines=11> */
.L_x_106:
[----:B------:R-:W-:Y:S05]  /*f550*/  BSYNC B1 ;  /* 0x0000000000017941 */ /* 0x000fea0003800000 */
.L_x_105:
        /* <DEDUP_REMOVED lines=11> */
.L_x_108:
[----:B------:R-:W-:Y:S05]  /*f610*/  BSYNC B1 ;  /* 0x0000000000017941 */ /* 0x000fea0003800000 */
.L_x_107:
        /* <DEDUP_REMOVED lines=9> */
.L_x_110:
[----:B------:R-:W-:Y:S05]  /*f6b0*/  BSYNC B1 ;  /* 0x0000000000017941 */ /* 0x000fea0003800000 */
.L_x_109:
        /* <DEDUP_REMOVED lines=9> */
.L_x_112:
[----:B------:R-:W-:Y:S05]  /*f750*/  BSYNC B1 ;  /* 0x0000000000017941 */ /* 0x000fea0003800000 */
.L_x_111:
        /* <DEDUP_REMOVED lines=11> */
.L_x_114:
[----:B------:R-:W-:Y:S05]  /*f810*/  BSYNC B1 ;  /* 0x0000000000017941 */ /* 0x000fea0003800000 */
.L_x_113:
        /* <DEDUP_REMOVED lines=11> */
.L_x_116:
[----:B------:R-:W-:Y:S05]  /*f8d0*/  BSYNC B1 ;  /* 0x0000000000017941 */ /* 0x000fea0003800000 */
.L_x_115:
        /* <DEDUP_REMOVED lines=9> */
.L_x_118:
[----:B------:R-:W-:Y:S05]  /*f970*/  BSYNC B1 ;  /* 0x0000000000017941 */ /* 0x000fea0003800000 */
.L_x_117:
        /* <DEDUP_REMOVED lines=9> */
.L_x_120:
[----:B------:R-:W-:Y:S05]  /*fa10*/  BSYNC B1 ;  /* 0x0000000000017941 */ /* 0x000fea0003800000 */
.L_x_119:
        /* <DEDUP_REMOVED lines=11> */
.L_x_122:
[----:B------:R-:W-:Y:S05]  /*fad0*/  BSYNC B1 ;  /* 0x0000000000017941 */ /* 0x000fea0003800000 */
.L_x_121:
        /* <DEDUP_REMOVED lines=11> */
.L_x_124:
[----:B------:R-:W-:Y:S05]  /*fb90*/  BSYNC B1 ;  /* 0x0000000000017941 */ /* 0x000fea0003800000 */
.L_x_123:
        /* <DEDUP_REMOVED lines=9> */
.L_x_126:
[----:B------:R-:W-:Y:S05]  /*fc30*/  BSYNC B1 ;  /* 0x0000000000017941 */ /* 0x000fea0003800000 */
.L_x_125:
        /* <DEDUP_REMOVED lines=9> */
.L_x_128:
[----:B------:R-:W-:Y:S05]  /*fcd0*/  BSYNC B1 ;  /* 0x0000000000017941 */ /* 0x000fea0003800000 */
.L_x_127:
        /* <DEDUP_REMOVED lines=11> */
.L_x_130:
[----:B------:R-:W-:Y:S05]  /*fd90*/  BSYNC B1 ;  /* 0x0000000000017941 */ /* 0x000fea0003800000 */
.L_x_129:
        /* <DEDUP_REMOVED lines=11> */
.L_x_132:
[----:B------:R-:W-:Y:S05]  /*fe50*/  BSYNC B1 ;  /* 0x0000000000017941 */ /* 0x000fea0003800000 */
.L_x_131:
        /* <DEDUP_REMOVED lines=9> */
.L_x_134:
[----:B------:R-:W-:Y:S05]  /*fef0*/  BSYNC B1 ;  /* 0x0000000000017941 */ /* 0x000fea0003800000 */
.L_x_133:
        /* <DEDUP_REMOVED lines=9> */
.L_x_136:
[----:B------:R-:W-:Y:S05]  /*ff90*/  BSYNC B1 ;  /* 0x0000000000017941 */ /* 0x000fea0003800000 */
.L_x_135:
        /* <DEDUP_REMOVED lines=11> */
.L_x_138:
[----:B------:R-:W-:Y:S05]  /*10050*/  BSYNC B1 ;  /* 0x0000000000017941 */ /* 0x000fea0003800000 */
.L_x_137:
        /* <DEDUP_REMOVED lines=11> */
.L_x_140:
[----:B------:R-:W-:Y:S05]  /*10110*/  BSYNC B1 ;  /* 0x0000000000017941 */ /* 0x000fea0003800000 */
.L_x_139:
        /* <DEDUP_REMOVED lines=9> */
.L_x_142:
[----:B------:R-:W-:Y:S05]  /*101b0*/  BSYNC B1 ;  /* 0x0000000000017941 */ /* 0x000fea0003800000 */
.L_x_141:
        /* <DEDUP_REMOVED lines=9> */
.L_x_144:
[----:B------:R-:W-:Y:S05]  /*10250*/  BSYNC B1 ;  /* 0x0000000000017941 */ /* 0x000fea0003800000 */
.L_x_143:
        /* <DEDUP_REMOVED lines=11> */
.L_x_146:
[----:B------:R-:W-:Y:S05]  /*10310*/  BSYNC B1 ;  /* 0x0000000000017941 */ /* 0x000fea0003800000 */
.L_x_145:
        /* <DEDUP_REMOVED lines=11> */
.L_x_148:
[----:B------:R-:W-:Y:S05]  /*103d0*/  BSYNC B1 ;  /* 0x0000000000017941 */ /* 0x000fea0003800000 */
.L_x_147:
        /* <DEDUP_REMOVED lines=9> */
.L_x_150:
[----:B------:R-:W-:Y:S05]  /*10470*/  BSYNC B1 ;  /* 0x0000000000017941 */ /* 0x000fea0003800000 */
.L_x_149:
        /* <DEDUP_REMOVED lines=9> */
.L_x_152:
[----:B------:R-:W-:Y:S05]  /*10510*/  BSYNC B1 ;  /* 0x0000000000017941 */ /* 0x000fea0003800000 */
.L_x_151:
        /* <DEDUP_REMOVED lines=11> */
.L_x_154:
[----:B------:R-:W-:Y:S05]  /*105d0*/  BSYNC B1 ;  /* 0x0000000000017941 */ /* 0x000fea0003800000 */
.L_x_153:
        /* <DEDUP_REMOVED lines=11> */
.L_x_156:
[----:B------:R-:W-:Y:S05]  /*10690*/  BSYNC B1 ;  /* 0x0000000000017941 */ /* 0x000fea0003800000 */
.L_x_155:
        /* <DEDUP_REMOVED lines=9> */
.L_x_158:
[----:B------:R-:W-:Y:S05]  /*10730*/  BSYNC B1 ;  /* 0x0000000000017941 */ /* 0x000fea0003800000 */
.L_x_157:
        /* <DEDUP_REMOVED lines=9> */
.L_x_160:
[----:B------:R-:W-:Y:S05]  /*107d0*/  BSYNC B1 ;  /* 0x0000000000017941 */ /* 0x000fea0003800000 */
.L_x_159:
        /* <DEDUP_REMOVED lines=11> */
.L_x_162:
[----:B------:R-:W-:Y:S05]  /*10890*/  BSYNC B1 ;  /* 0x0000000000017941 */ /* 0x000fea0003800000 */
.L_x_161:
        /* <DEDUP_REMOVED lines=11> */
.L_x_164:
[----:B------:R-:W-:Y:S05]  /*10950*/  BSYNC B1 ;  /* 0x0000000000017941 */ /* 0x000fea0003800000 */
.L_x_163:
        /* <DEDUP_REMOVED lines=9> */
.L_x_166:
[----:B------:R-:W-:Y:S05]  /*109f0*/  BSYNC B1 ;  /* 0x0000000000017941 */ /* 0x000fea0003800000 */
.L_x_165:
        /* <DEDUP_REMOVED lines=9> */
.L_x_168:
[----:B------:R-:W-:Y:S05]  /*10a90*/  BSYNC B1 ;  /* 0x0000000000017941 */ /* 0x000fea0003800000 */
.L_x_167:
        /* <DEDUP_REMOVED lines=11> */
.L_x_170:
[----:B------:R-:W-:Y:S05]  /*10b50*/  BSYNC B1 ;  /* 0x0000000000017941 */ /* 0x000fea0003800000 */
.L_x_169:
        /* <DEDUP_REMOVED lines=11> */
.L_x_172:
[----:B------:R-:W-:Y:S05]  /*10c10*/  BSYNC B1 ;  /* 0x0000000000017941 */ /* 0x000fea0003800000 */
.L_x_171:
        /* <DEDUP_REMOVED lines=9> */
.L_x_174:
[----:B------:R-:W-:Y:S05]  /*10cb0*/  BSYNC B1 ;  /* 0x0000000000017941 */ /* 0x000fea0003800000 */
.L_x_173:
        /* <DEDUP_REMOVED lines=9> */
.L_x_176:
[----:B------:R-:W-:Y:S05]  /*10d50*/  BSYNC B1 ;  /* 0x0000000000017941 */ /* 0x000fea0003800000 */
.L_x_175:
        /* <DEDUP_REMOVED lines=11> */
.L_x_178:
[----:B------:R-:W-:Y:S05]  /*10e10*/  BSYNC B1 ;  /* 0x0000000000017941 */ /* 0x000fea0003800000 */
.L_x_177:
        /* <DEDUP_REMOVED lines=11> */
.L_x_180:
[----:B------:R-:W-:Y:S05]  /*10ed0*/  BSYNC B1 ;  /* 0x0000000000017941 */ /* 0x000fea0003800000 */
.L_x_179:
        /* <DEDUP_REMOVED lines=9> */
.L_x_182:
[----:B------:R-:W-:Y:S05]  /*10f70*/  BSYNC B1 ;  /* 0x0000000000017941 */ /* 0x000fea0003800000 */
.L_x_181:
        /* <DEDUP_REMOVED lines=9> */
.L_x_184:
[----:B------:R-:W-:Y:S05]  /*11010*/  BSYNC B1 ;  /* 0x0000000000017941 */ /* 0x000fea0003800000 */
.L_x_183:
        /* <DEDUP_REMOVED lines=11> */
.L_x_186:
[----:B------:R-:W-:Y:S05]  /*110d0*/  BSYNC B1 ;  /* 0x0000000000017941 */ /* 0x000fea0003800000 */
.L_x_185:
        /* <DEDUP_REMOVED lines=11> */
.L_x_188:
[----:B------:R-:W-:Y:S05]  /*11190*/  BSYNC B1 ;  /* 0x0000000000017941 */ /* 0x000fea0003800000 */
.L_x_187:
        /* <DEDUP_REMOVED lines=9> */
.L_x_190:
[----:B------:R-:W-:Y:S05]  /*11230*/  BSYNC B1 ;  /* 0x0000000000017941 */ /* 0x000fea0003800000 */
.L_x_189:
        /* <DEDUP_REMOVED lines=9> */
.L_x_192:
[----:B------:R-:W-:Y:S05]  /*112d0*/  BSYNC B1 ;  /* 0x0000000000017941 */ /* 0x000fea0003800000 */
.L_x_191:
        /* <DEDUP_REMOVED lines=11> */
.L_x_194:
[----:B------:R-:W-:Y:S05]  /*11390*/  BSYNC B1 ;  /* 0x0000000000017941 */ /* 0x000fea0003800000 */
.L_x_193:
        /* <DEDUP_REMOVED lines=11> */
.L_x_196:
[----:B------:R-:W-:Y:S05]  /*11450*/  BSYNC B1 ;  /* 0x0000000000017941 */ /* 0x000fea0003800000 */
.L_x_195:
        /* <DEDUP_REMOVED lines=9> */
.L_x_198:
[----:B------:R-:W-:Y:S05]  /*114f0*/  BSYNC B1 ;  /* 0x0000000000017941 */ /* 0x000fea0003800000 */
.L_x_197:
        /* <DEDUP_REMOVED lines=9> */
.L_x_200:
[----:B------:R-:W-:Y:S05]  /*11590*/  BSYNC B1 ;  /* 0x0000000000017941 */ /* 0x000fea0003800000 */
.L_x_199:
        /* <DEDUP_REMOVED lines=11> */
.L_x_202:
[----:B------:R-:W-:Y:S05]  /*11650*/  BSYNC B1 ;  /* 0x0000000000017941 */ /* 0x000fea0003800000 */
.L_x_201:
        /* <DEDUP_REMOVED lines=11> */
.L_x_204:
[----:B------:R-:W-:Y:S05]  /*11710*/  BSYNC B1 ;  /* 0x0000000000017941 */ /* 0x000fea0003800000 */
.L_x_203:
        /* <DEDUP_REMOVED lines=9> */
.L_x_206:
[----:B------:R-:W-:Y:S05]  /*117b0*/  BSYNC B1 ;  /* 0x0000000000017941 */ /* 0x000fea0003800000 */
.L_x_205:
        /* <DEDUP_REMOVED lines=9> */
.L_x_208:
[----:B------:R-:W-:Y:S05]  /*11850*/  BSYNC B1 ;  /* 0x0000000000017941 */ /* 0x000fea0003800000 */
.L_x_207:
        /* <DEDUP_REMOVED lines=11> */
.L_x_210:
[----:B------:R-:W-:Y:S05]  /*11910*/  BSYNC B1 ;  /* 0x0000000000017941 */ /* 0x000fea0003800000 */
.L_x_209:
        /* <DEDUP_REMOVED lines=11> */
.L_x_212:
[----:B------:R-:W-:Y:S05]  /*119d0*/  BSYNC B1 ;  /* 0x0000000000017941 */ /* 0x000fea0003800000 */
.L_x_211:
        /* <DEDUP_REMOVED lines=9> */
.L_x_214:
[----:B------:R-:W-:Y:S05]  /*11a70*/  BSYNC B1 ;  /* 0x0000000000017941 */ /* 0x000fea0003800000 */
.L_x_213:
        /* <DEDUP_REMOVED lines=9> */
.L_x_216:
[----:B------:R-:W-:Y:S05]  /*11b10*/  BSYNC B1 ;  /* 0x0000000000017941 */ /* 0x000fea0003800000 */
.L_x_215:
        /* <DEDUP_REMOVED lines=11> */
.L_x_218:
[----:B------:R-:W-:Y:S05]  /*11bd0*/  BSYNC B1 ;  /* 0x0000000000017941 */ /* 0x000fea0003800000 */
.L_x_217:
        /* <DEDUP_REMOVED lines=11> */
.L_x_220:
[----:B------:R-:W-:Y:S05]  /*11c90*/  BSYNC B1 ;  /* 0x0000000000017941 */ /* 0x000fea0003800000 */
.L_x_219:
        /* <DEDUP_REMOVED lines=9> */
.L_x_222:
[----:B------:R-:W-:Y:S05]  /*11d30*/  BSYNC B1 ;  /* 0x0000000000017941 */ /* 0x000fea0003800000 */
.L_x_221:
        /* <DEDUP_REMOVED lines=9> */
.L_x_224:
[----:B------:R-:W-:Y:S05]  /*11dd0*/  BSYNC B1 ;  /* 0x0000000000017941 */ /* 0x000fea0003800000 */
.L_x_223:
        /* <DEDUP_REMOVED lines=11> */
.L_x_226:
[----:B------:R-:W-:Y:S05]  /*11e90*/  BSYNC B1 ;  /* 0x0000000000017941 */ /* 0x000fea0003800000 */
.L_x_225:
        /* <DEDUP_REMOVED lines=11> */
.L_x_228:
[----:B------:R-:W-:Y:S05]  /*11f50*/  BSYNC B1 ;  /* 0x0000000000017941 */ /* 0x000fea0003800000 */
.L_x_227:
        /* <DEDUP_REMOVED lines=9> */
.L_x_230:
[----:B------:R-:W-:Y:S05]  /*11ff0*/  BSYNC B1 ;  /* 0x0000000000017941 */ /* 0x000fea0003800000 */
.L_x_229:
        /* <DEDUP_REMOVED lines=9> */
.L_x_232:
[----:B------:R-:W-:Y:S05]  /*12090*/  BSYNC B1 ;  /* 0x0000000000017941 */ /* 0x000fea0003800000 */
.L_x_231:
        /* <DEDUP_REMOVED lines=11> */
.L_x_234:
[----:B------:R-:W-:Y:S05]  /*12150*/  BSYNC B1 ;  /* 0x0000000000017941 */ /* 0x000fea0003800000 */
.L_x_233:
        /* <DEDUP_REMOVED lines=11> */
.L_x_236:
[----:B------:R-:W-:Y:S05]  /*12210*/  BSYNC B1 ;  /* 0x0000000000017941 */ /* 0x000fea0003800000 */
.L_x_235:
        /* <DEDUP_REMOVED lines=9> */
.L_x_238:
[----:B------:R-:W-:Y:S05]  /*122b0*/  BSYNC B1 ;  /* 0x0000000000017941 */ /* 0x000fea0003800000 */
.L_x_237:
        /* <DEDUP_REMOVED lines=9> */
.L_x_240:
[----:B------:R-:W-:Y:S05]  /*12350*/  BSYNC B1 ;  /* 0x0000000000017941 */ /* 0x000fea0003800000 */
.L_x_239:
        /* <DEDUP_REMOVED lines=11> */
.L_x_242:
[----:B------:R-:W-:Y:S05]  /*12410*/  BSYNC B1 ;  /* 0x0000000000017941 */ /* 0x000fea0003800000 */
.L_x_241:
        /* <DEDUP_REMOVED lines=11> */
.L_x_244:
[----:B------:R-:W-:Y:S05]  /*124d0*/  BSYNC B1 ;  /* 0x0000000000017941 */ /* 0x000fea0003800000 */
.L_x_243:
        /* <DEDUP_REMOVED lines=9> */
.L_x_246:
[----:B------:R-:W-:Y:S05]  /*12570*/  BSYNC B1 ;  /* 0x0000000000017941 */ /* 0x000fea0003800000 */
.L_x_245:
        /* <DEDUP_REMOVED lines=9> */
.L_x_248:
[----:B------:R-:W-:Y:S05]  /*12610*/  BSYNC B1 ;  /* 0x0000000000017941 */ /* 0x000fea0003800000 */
.L_x_247:
        /* <DEDUP_REMOVED lines=11> */
.L_x_250:
[----:B------:R-:W-:Y:S05]  /*126d0*/  BSYNC B1 ;  /* 0x0000000000017941 */ /* 0x000fea0003800000 */
.L_x_249:
        /* <DEDUP_REMOVED lines=11> */
.L_x_252:
[----:B------:R-:W-:Y:S05]  /*12790*/  BSYNC B1 ;  /* 0x0000000000017941 */ /* 0x000fea0003800000 */
.L_x_251:
        /* <DEDUP_REMOVED lines=9> */
.L_x_254:
[----:B------:R-:W-:Y:S05]  /*12830*/  BSYNC B1 ;  /* 0x0000000000017941 */ /* 0x000fea0003800000 */
.L_x_253:
        /* <DEDUP_REMOVED lines=9> */
.L_x_256:
[----:B------:R-:W-:Y:S05]  /*128d0*/  BSYNC B1 ;  /* 0x0000000000017941 */ /* 0x000fea0003800000 */
.L_x_255:
        /* <DEDUP_REMOVED lines=11> */
.L_x_258:
[----:B------:R-:W-:Y:S05]  /*12990*/  BSYNC B1 ;  /* 0x0000000000017941 */ /* 0x000fea0003800000 */
.L_x_257:
        /* <DEDUP_REMOVED lines=11> */
.L_x_260:
[----:B------:R-:W-:Y:S05]  /*12a50*/  BSYNC B1 ;  /* 0x0000000000017941 */ /* 0x000fea0003800000 */
.L_x_259:
        /* <DEDUP_REMOVED lines=9> */
.L_x_262:
[----:B------:R-:W-:Y:S05]  /*12af0*/  BSYNC B1 ;  /* 0x0000000000017941 */ /* 0x000fea0003800000 */
.L_x_261:
        /* <DEDUP_REMOVED lines=9> */
.L_x_264:
[----:B------:R-:W-:Y:S05]  /*12b90*/  BSYNC B1 ;  /* 0x0000000000017941 */ /* 0x000fea0003800000 */
.L_x_263:
        /* <DEDUP_REMOVED lines=11> */
.L_x_266:
[----:B------:R-:W-:Y:S05]  /*12c50*/  BSYNC B1 ;  /* 0x0000000000017941 */ /* 0x000fea0003800000 */
.L_x_265:
        /* <DEDUP_REMOVED lines=11> */
.L_x_268:
[----:B------:R-:W-:Y:S05]  /*12d10*/  BSYNC B1 ;  /* 0x0000000000017941 */ /* 0x000fea0003800000 */
.L_x_267:
        /* <DEDUP_REMOVED lines=9> */
.L_x_270:
[----:B------:R-:W-:Y:S05]  /*12db0*/  BSYNC B1 ;  /* 0x0000000000017941 */ /* 0x000fea0003800000 */
.L_x_269:
        /* <DEDUP_REMOVED lines=9> */
.L_x_272:
[----:B------:R-:W-:Y:S05]  /*12e50*/  BSYNC B1 ;  /* 0x0000000000017941 */ /* 0x000fea0003800000 */
.L_x_271:
        /* <DEDUP_REMOVED lines=11> */
.L_x_274:
[----:B------:R-:W-:Y:S05]  /*12f10*/  BSYNC B1 ;  /* 0x0000000000017941 */ /* 0x000fea0003800000 */
.L_x_273:
        /* <DEDUP_REMOVED lines=11> */
.L_x_276:
[----:B------:R-:W-:Y:S05]  /*12fd0*/  BSYNC B1 ;  /* 0x0000000000017941 */ /* 0x000fea0003800000 */
.L_x_275:
        /* <DEDUP_REMOVED lines=9> */
.L_x_278:
[----:B------:R-:W-:Y:S05]  /*13070*/  BSYNC B1 ;  /* 0x0000000000017941 */ /* 0x000fea0003800000 */
.L_x_277:
        /* <DEDUP_REMOVED lines=9> */
.L_x_280:
[----:B------:R-:W-:Y:S05]  /*13110*/  BSYNC B1 ;  /* 0x0000000000017941 */ /* 0x000fea0003800000 */
.L_x_279:
        /* <DEDUP_REMOVED lines=11> */
.L_x_282:
[----:B------:R-:W-:Y:S05]  /*131d0*/  BSYNC B1 ;  /* 0x0000000000017941 */ /* 0x000fea0003800000 */
.L_x_281:
        /* <DEDUP_REMOVED lines=11> */
.L_x_284:
[----:B------:R-:W-:Y:S05]  /*13290*/  BSYNC B1 ;  /* 0x0000000000017941 */ /* 0x000fea0003800000 */
.L_x_283:
        /* <DEDUP_REMOVED lines=9> */
.L_x_286:
[----:B------:R-:W-:Y:S05]  /*13330*/  BSYNC B1 ;  /* 0x0000000000017941 */ /* 0x000fea0003800000 */
.L_x_285:
        /* <DEDUP_REMOVED lines=9> */
.L_x_288:
[----:B------:R-:W-:Y:S05]  /*133d0*/  BSYNC B1 ;  /* 0x0000000000017941 */ /* 0x000fea0003800000 */
.L_x_287:
        /* <DEDUP_REMOVED lines=11> */
.L_x_290:
[----:B------:R-:W-:Y:S05]  /*13490*/  BSYNC B1 ;  /* 0x0000000000017941 */ /* 0x000fea0003800000 */
.L_x_289:
        /* <DEDUP_REMOVED lines=11> */
.L_x_292:
[----:B------:R-:W-:Y:S05]  /*13550*/  BSYNC B1 ;  /* 0x0000000000017941 */ /* 0x000fea0003800000 */
.L_x_291:
        /* <DEDUP_REMOVED lines=9> */
.L_x_294:
[----:B------:R-:W-:Y:S05]  /*135f0*/  BSYNC B1 ;  /* 0x0000000000017941 */ /* 0x000fea0003800000 */
.L_x_293:
[----:B0----5:R-:W-:Y:S01]  /*13600*/  HADD2.F32 R3, -RZ, R155.H0_H0 ;  /* 0x2000009bff037230 */ /* 0x021fe20000004100 */
[----:B------:R-:W-:Y:S01]  /*13610*/  ISETP.GT.AND P2, PT, R0, 0xf8, P1 ;  /* 0x000000f80000780c */ /* 0x000fe20000f44270 */
[----:B------:R-:W-:Y:S03]  /*13620*/  BSSY B1, `(.L_x_295) ;  /* 0x0000007000017945 */ /* 0x000fe60003800000 */
[----:B-12---:R-:W-:-:S04]  /*13630*/  FMUL R6, R3, R16 ;  /* 0x0000001003067220 */ /* 0x006fc80000400000 */
[----:B------:R-:W-:-:S05]  /*13640*/  FFMA R6, R149, R2, R6 ;  /* 0x0000000295067223 */ /* 0x000fca0000000006 */
[----:B------:R-:W-:-:S05]  /*13650*/  F2FP.F16.F32.PACK_AB R6, RZ, R6 ;  /* 0x00000006ff06723e */ /* 0x000fca00000000ff */
[----:B------:R0:W-:Y:S01]  /*13660*/  @P0 STG.E.U16 desc[UR36][R12.64+0x1f2], R6 ;  /* 0x0001f2060c000986 */ /* 0x0001e2000c101524 */
[----:B------:R-:W-:Y:S05]  /*13670*/  @!P2 BRA `(.L_x_296) ;  /* 0x000000000004a947 */ /* 0x000fea0003800000 */
[----:B------:R1:W5:Y:S02]  /*13680*/  LDG.E.LTC128B.U16 R155, desc[UR36][R14.64+0x1f0] ;  /* 0x0001f0240e9b7981 */ /* 0x000364000c1e1520 */
.L_x_296:
[----:B------:R-:W-:Y:S05]  /*13690*/  BSYNC B1 ;  /* 0x0000000000017941 */ /* 0x000fea0003800000 */
.L_x_295:
[----:B-----5:R-:W-:Y:S01]  /*136a0*/  HADD2.F32 R3, -RZ, R155.H0_H0 ;  /* 0x2000009bff037230 */ /* 0x020fe20000004100 */
[----:B0-----:R-:W-:Y:S01]  /*136b0*/  IADD3 R6, P0, R4, R9, RZ ;  /* 0x0000000904067210 */ /* 0x001fe20007f1e0ff */
        /* <DEDUP_REMOVED lines=9> */
.L_x_298:
[----:B------:R-:W-:Y:S05]  /*13750*/  BSYNC B1 ;  /* 0x0000000000017941 */ /* 0x000fea0003800000 */
.L_x_297:
[----:B------:R-:W-:Y:S05]  /*13760*/  @!P1 BRA `(.L_x_299) ;  /* 0x0000009400609947 */ /* 0x000fea0003800000 */
[----:B-----5:R-:W-:Y:S01]  /*13770*/  HADD2.F32 R155, -RZ, R155.H0_H0 ;  /* 0x2000009bff9b7230 */ /* 0x020fe20000004100 */
[----:B------:R-:W-:-:S04]  /*13780*/  IADD3 R4, P0, R4, R9, RZ ;  /* 0x0000000904047210 */ /* 0x000fc80007f1e0ff */
[----:B------:R-:W-:Y:S01]  /*13790*/  FMUL R0, R155, R16 ;  /* 0x000000109b007220 */ /* 0x000fe20000400000 */
[----:B------:R-:W-:-:S03]  /*137a0*/  IMAD.X R5, R5, 0x1, R11, P0 ;  /* 0x0000000105057824 */ /* 0x000fc600000e060b */
[----:B------:R-:W-:-:S05]  /*137b0*/  FFMA R0, R151, R2, R0 ;  /* 0x0000000297007223 */ /* 0x000fca0000000000 */
[----:B------:R-:W-:-:S05]  /*137c0*/  F2FP.F16.F32.PACK_AB R0, RZ, R0 ;  /* 0x00000000ff00723e */ /* 0x000fca00000000ff */
[----:B------:R0:W-:Y:S01]  /*137d0*/  STG.E.U16 desc[UR36][R4.64+0x1f2], R0 ;  /* 0x0001f20004007986 */ /* 0x0001e2000c101524 */
[----:B------:R-:W-:Y:S05]  /*137e0*/  BRA `(.L_x_299) ;  /* 0x0000009400407947 */ /* 0x000fea0003800000 */
.L_x_34:
[----:B------:R-:W2:Y:S01]  /*137f0*/  LDL.LU R7, [R1+0x20c] ;  /* 0x00020c0001077983 */ /* 0x000ea20000300800 */
[----:B------:R-:W-:-:S03]  /*13800*/  ULDC.64 UR4, c[0x0][0x5c0] ;  /* 0x0001700000047ab9 */ /* 0x000fc60000000a00 */
[----:B------:R-:W3:Y:S04]  /*13810*/  LDL.LU R15, [R1+0x284] ;  /* 0x00028400010f7983 */ /* 0x000ee80000300800 */
        /* <DEDUP_REMOVED lines=88> */
[----:B------:R-:W4:Y:S01]  /*13da0*/  LDL.LU R232, [R1+0x3ec] ;  /* 0x0003ec0001e87983 */ /* 0x000f220000300800 */
[----:B------:R-:W-:-:S03]  /*13db0*/  LEA R8, P0, R4, UR4, 0x1 ;  /* 0x0000000404087c11 */ /* 0x000fc6000f8008ff */
[----:B------:R-:W4:Y:S04]  /*13dc0*/  LDL.LU R231, [R1+0x3f0] ;  /* 0x0003f00001e77983 */ /* 0x000f280000300800 */
[----:B------:R-:W4:Y:S04]  /*13dd0*/  LDL.LU R235, [R1+0x3f4] ;  /* 0x0003f40001eb7983 */ /* 0x000f280000300800 */
[----:B------:R0:W-:Y:S01]  /*13de0*/  STL [R1+0x414], R151 ;  /* 0x0004149701007387 */ /* 0x0001e20000100800 */
[----:B------:R-:W-:-:S03]  /*13df0*/  LEA.HI.X R9, R4, UR5, R13, 0x1, P0 ;  /* 0x0000000504097c11 */ /* 0x000fc600080f0c0d */
[----:B0-----:R-:W4:Y:S04]  /*13e00*/  LDL.LU R151, [R1+0x3f8] ;  /* 0x0003f80001977983 */ /* 0x001f280000300800 */
[----:B------:R0:W-:Y:S04]  /*13e10*/  STL [R1+0x410], R154 ;  /* 0x0004109a01007387 */ /* 0x0001e80000100800 */
[----:B0-----:R-:W4:Y:S04]  /*13e20*/  LDL.LU R154, [R1+0x3fc] ;  /* 0x0003fc00019a7983 */ /* 0x001f280000300800 */
[----:B------:R-:W-:Y:S04]  /*13e30*/  STL [R1+0x40c], R17 ;  /* 0x00040c1101007387 */ /* 0x000fe80000100800 */
[----:B------:R-:W-:Y:S04]  /*13e40*/  STL [R1+0x408], R16 ;  /* 0x0004081001007387 */ /* 0x000fe80000100800 */
[----:B------:R-:W2:Y:S04]  /*13e50*/  LDL.LU R4, [R1+0x200] ;  /* 0x0002000001047983 */ /* 0x000ea80000300800 */
[----:B------:R-:W3:Y:S01]  /*13e60*/  LDL.LU R5, [R1+0x204] ;  /* 0x0002040001057983 */ /* 0x000ee20000300800 */
[----:B------:R-:W-:-:S03]  /*13e70*/  ISETP.GT.AND P0, PT, R0, 0x1, P1 ;  /* 0x000000010000780c */ /* 0x000fc60000f04270 */
[----:B------:R-:W4:Y:S01]  /*13e80*/  LDL.LU R13, [R1+0x28c] ;  /* 0x00028c00010d7983 */ /* 0x000f220000300800 */
[----:B--2---:R-:W-:-:S05]  /*13e90*/  FMUL R4, R4, R2 ;  /* 0x0000000204047220 */ /* 0x004fca0000400000 */
[----:B------:R-:W-:-:S05]  /*13ea0*/  F2FP.F16.F32.PACK_AB R4, RZ, R4 ;  /* 0x00000004ff04723e */ /* 0x000fca00000000ff */
[----:B------:R3:W-:Y:S02]  /*13eb0*/  @P2 STG.E.U16 desc[UR36][R8.64], R4 ;  /* 0x0000000408002986 */ /* 0x0007e4000c101524 */
[----:B---3--:R-:W-:Y:S01]  /*13ec0*/  FMUL R4, R5, R2 ;  /* 0x0000000205047220 */ /* 0x008fe20000400000 */
[----:B------:R-:W-:-:S04]  /*13ed0*/  @P0 IMAD.MOV.U32 R5, RZ, RZ, R9 ;  /* 0x000000ffff050224 */ /* 0x000fc800078e0009 */
[----:B------:R-:W-:-:S04]  /*13ee0*/  F2FP.F16.F32.PACK_AB R4, RZ, R4 ;  /* 0x00000004ff04723e */ /* 0x000fc800000000ff */
[----:B------:R-:W-:Y:S01]  /*13ef0*/  PRMT R6, R4, 0x7610, R6 ;  /* 0x0000761004067816 */ /* 0x000fe20000000006 */
[----:B------:R-:W-:-:S05]  /*13f00*/  @P0 IMAD.MOV.U32 R4, RZ, RZ, R8 ;  /* 0x000000ffff040224 */ /* 0x000fca00078e0008 */
[----:B------:R0:W-:Y:S04]  /*13f10*/  @P0 STG.E.U16 desc[UR36][R4.64+0x2], R6 ;  /* 0x0000020604000986 */ /* 0x0001e8000c101524 */
[----:B0-----:R-:W2:Y:S04]  /*13f20*/  LDL.LU R5, [R1+0x208] ;  /* 0x0002080001057983 */ /* 0x001ea80000300800 */
[----:B------:R-:W3:Y:S01]  /*13f30*/  LDL.LU R4, [R1+0x210] ;  /* 0x0002100001047983 */ /* 0x000ee20000300800 */
[----:B------:R-:W-:Y:S01]  /*13f40*/  ISETP.GT.AND P0, PT, R3, 0x8, PT ;  /* 0x000000080300780c */ /* 0x000fe20003f04270 */
[----:B------:R-:W-:Y:S01]  /*13f50*/  USHF.L.U64.HI UR4, UR8, 0x4, UR9 ;  /* 0x0000000408047899 */ /* 0x000fe20008010209 */
[C---:B------:R-:W-:Y:S01]  /*13f60*/  ISETP.GT.AND P5, PT, R0.reuse, 0x8, P1 ;  /* 0x000000080000780c */ /* 0x040fe20000fa4270 */
[----:B------:R-:W-:Y:S01]  /*13f70*/  FMUL R7, R7, R2 ;  /* 0x0000000207077220 */ /* 0x000fe20000400000 */
[----:B------:R-:W-:-:S02]  /*13f80*/  ISETP.GT.AND P3, PT, R0, 0x1, P0 ;  /* 0x000000010000780c */ /* 0x000fc40000764270 */
[----:B------:R-:W-:Y:S02]  /*13f90*/  ISETP.GT.AND P2, PT, R0, RZ, P0 ;  /* 0x000000ff0000720c */ /* 0x000fe40000744270 */
[----:B------:R-:W-:Y:S01]  /*13fa0*/  F2FP.F16.F32.PACK_AB R7, RZ, R7 ;  /* 0x00000007ff07723e */ /* 0x000fe200000000ff */
[-C--:B--2---:R-:W-:Y:S01]  /*13fb0*/  FMUL R5, R5, R2.reuse ;  /* 0x0000000205057220 */ /* 0x084fe20000400000 */
[----:B---3--:R-:W-:Y:S01]  /*13fc0*/  FMUL R6, R4, R2 ;  /* 0x0000000204067220 */ /* 0x008fe20000400000 */
[----:B------:R-:W-:-:S03]  /*13fd0*/  IMAD.U32 R4, RZ, RZ, UR8 ;  /* 0x00000008ff047e24 */ /* 0x000fc6000f8e00ff */
[----:B------:R-:W-:Y:S02]  /*13fe0*/  F2FP.F16.F32.PACK_AB R5, RZ, R5 ;  /* 0x00000005ff05723e */ /* 0x000fe400000000ff */
[----:B------:R-:W-:Y:S02]  /*13ff0*/  F2FP.F16.F32.PACK_AB R6, RZ, R6 ;  /* 0x00000006ff06723e */ /* 0x000fe400000000ff */
[----:B------:R-:W-:Y:S02]  /*14000*/  LEA R4, P4, R4, R8, 0x4 ;  /* 0x0000000804047211 */ /* 0x000fe400078820ff */
[----:B------:R-:W-:Y:S02]  /*14010*/  PRMT R11, R5, 0x7610, R11 ;  /* 0x00007610050b7816 */ /* 0x000fe4000000000b */
[----:B------:R-:W-:Y:S02]  /*14020*/  IADD3.X R5, R9, UR4, RZ, P4, !PT ;  /* 0x0000000409057c10 */ /* 0x000fe4000a7fe4ff */
[----:B------:R-:W-:Y:S01]  /*14030*/  PRMT R10, R6, 0x7610, R10 ;  /* 0x00007610060a7816 */ /* 0x000fe2000000000a */
[----:B------:R-:W-:-:S02]  /*14040*/  @P5 IMAD.MOV.U32 R6, RZ, RZ, R8 ;  /* 0x000000ffff065224 */ /* 0x000fc400078e0008 */
[----:B------:R0:W-:Y:S04]  /*14050*/  @P3 STG.E.U16 desc[UR36][R4.64+0x2], R7 ;  /* 0x0000020704003986 */ /* 0x0001e8000c101524 */
[----:B------:R-:W-:Y:S01]  /*14060*/  @P2 STG.E.U16 desc[UR36][R4.64], R11 ;  /* 0x0000000b04002986 */ /* 0x000fe2000c101524 */
[----:B0-----:R-:W-:-:S05]  /*14070*/  @P5 IMAD.MOV.U32 R7, RZ, RZ, R9 ;  /* 0x000000ffff075224 */ /* 0x001fca00078e0009 */
[----:B------:R0:W-:Y:S04]  /*14080*/  @P5 STG.E.U16 desc[UR36][R6.64+0x10], R10 ;  /* 0x0000100a06005986 */ /* 0x0001e8000c101524 */
[----:B0-----:R-:W2:Y:S01]  /*14090*/  LDL.LU R7, [R1+0x214] ;  /* 0x0002140001077983 */ /* 0x001ea20000300800 */
[----:B------:R-:W-:Y:S01]  /*140a0*/  ISETP.GT.AND P2, PT, R0, 0x9, P1 ;  /* 0x000000090000780c */ /* 0x000fe20000f44270 */
[----:B--2---:R-:W-:-:S12]  /*140b0*/  FMUL R6, R7, R2 ;  /* 0x0000000207067220 */ /* 0x004fd80000400000 */
[----:B------:R-:W-:Y:S01]  /*140c0*/  @P2 IMAD.MOV.U32 R7, RZ, RZ, R9 ;  /* 0x000000ffff072224 */ /* 0x000fe200078e0009 */
[----:B------:R-:W-:-:S04]  /*140d0*/  F2FP.F16.F32.PACK_AB R6, RZ, R6 ;  /* 0x00000006ff06723e */ /* 0x000fc800000000ff */
[----:B------:R-:W-:Y:S01]  /*140e0*/  PRMT R10, R6, 0x7610, R10 ;  /* 0x00007610060a7816 */ /* 0x000fe2000000000a */
[----:B------:R-:W-:-:S05]  /*140f0*/  @P2 IMAD.MOV.U32 R6, RZ, RZ, R8 ;  /* 0x000000ffff062224 */ /* 0x000fca00078e0008 */
[----:B------:R0:W-:Y:S04]  /*14100*/  @P2 STG.E.U16 desc[UR36][R6.64+0x12], R10 ;  /* 0x0000120a06002986 */ /* 0x0001e8000c101524 */
[----:B0-----:R-:W2:Y:S04]  /*14110*/  LDL.LU R6, [R1+0x218] ;  /* 0x0002180001067983 */ /* 0x001ea80000300800 */
[----:B------:R-:W3:Y:S04]  /*14120*/  LDL.LU R7, [R1+0x21c] ;  /* 0x00021c0001077983 */ /* 0x000ee80000300800 */
[----:B------:R-:W4:Y:S01]  /*14130*/  LDL.LU R10, [R1+0x220] ;  /* 0x00022000010a7983 */ /* 0x000f220000300800 */
[----:B------:R-:W-:-:S02]  /*14140*/  ISETP.GT.AND P3, PT, R0, 0x9, P0 ;  /* 0x000000090000780c */ /* 0x000fc40000764270 */
[C---:B------:R-:W-:Y:S02]  /*14150*/  ISETP.GT.AND P4, PT, R0.reuse, 0x10, P1 ;  /* 0x000000100000780c */ /* 0x040fe40000f84270 */
[----:B------:R-:W-:Y:S01]  /*14160*/  ISETP.GT.AND P2, PT, R0, 0x8, P0 ;  /* 0x000000080000780c */ /* 0x000fe20000744270 */
[-C--:B--2---:R-:W-:Y:S01]  /*14170*/  FMUL R6, R6, R2.reuse ;  /* 0x0000000206067220 */ /* 0x084fe20000400000 */
[----:B---3--:R-:W-:-:S04]  /*14180*/  FMUL R7, R7, R2 ;  /* 0x0000000207077220 */ /* 0x008fc80000400000 */
[----:B------:R-:W-:Y:S01]  /*14190*/  F2FP.F16.F32.PACK_AB R6, RZ, R6 ;  /* 0x00000006ff06723e */ /* 0x000fe200000000ff */
[----:B----4-:R-:W-:Y:S01]  /*141a0*/  FMUL R10, R10, R2 ;  /* 0x000000020a0a7220 */ /* 0x010fe20000400000 */
[----:B------:R-:W-:Y:S02]  /*141b0*/  F2FP.F16.F32.PACK_AB R7, RZ, R7 ;  /* 0x00000007ff07723e */ /* 0x000fe400000000ff */
[----:B------:R-:W-:Y:S02]  /*141c0*/  PRMT R11, R6, 0x7610, R11 ;  /* 0x00007610060b7816 */ /* 0x000fe4000000000b */
[----:B------:R-:W-:Y:S01]  /*141d0*/  F2FP.F16.F32.PACK_AB R6, RZ, R10 ;  /* 0x0000000aff06723e */ /* 0x000fe200000000ff */
[----:B------:R0:W-:Y:S03]  /*141e0*/  @P3 STG.E.U16 desc[UR36][R4.64+0x12], R7 ;  /* 0x0000120704003986 */ /* 0x0001e6000c101524 */
[----:B------:R-:W-:Y:S01]  /*141f0*/  PRMT R10, R6, 0x7610, R10 ;  /* 0x00007610060a7816 */ /* 0x000fe2000000000a */
[----:B------:R-:W-:Y:S01]  /*14200*/  @P4 IMAD.MOV.U32 R6, RZ, RZ, R8 ;  /* 0x000000ffff064224 */ /* 0x000fe200078e0008 */
        /* <DEDUP_REMOVED lines=135> */
[----:B------:R1:W-:Y:S01]  /*14a80*/  @P2 STG.E.U16 desc[UR36][R4.64+0x60], R11 ;  /* 0x0000600b04002986 */ /* 0x0003e2000c101524 */
[----:B0-----:R-:W-:-:S03]  /*14a90*/  @P4 IMAD.MOV.U32 R7, RZ, RZ, R9 ;  /* 0x000000ffff074224 */ /* 0x001fc600078e0009 */
[----:B-1----:R-:W2:Y:S04]  /*14aa0*/  LDL.LU R11, [R1+0x280] ;  /* 0x00028000010b7983 */ /* 0x002ea80000300800 */
[----:B------:R0:W-:Y:S04]  /*14ab0*/  @P4 STG.E.U16 desc[UR36][R6.64+0x70], R10 ;  /* 0x0000700a06004986 */ /* 0x0001e8000c101524 */
[----:B0-----:R-:W3:Y:S04]  /*14ac0*/  LDL.LU R10, [R1+0x274] ;  /* 0x00027400010a7983 */ /* 0x001ee80000300800 */
[----:B------:R-:W4:Y:S04]  /*14ad0*/  LDL.LU R7, [R1+0x278] ;  /* 0x0002780001077983 */ /* 0x000f280000300800 */
[----:B------:R-:W4:Y:S01]  /*14ae0*/  LDL.LU R6, [R1+0x27c] ;  /* 0x00027c0001067983 */ /* 0x000f220000300800 */
[C---:B------:R-:W-:Y:S01]  /*14af0*/  ISETP.GT.AND P4, PT, R0.reuse, 0x39, P1 ;  /* 0x000000390000780c */ /* 0x040fe20000f84270 */
[-C--:B------:R-:W-:Y:S01]  /*14b00*/  FMUL R15, R15, R2.reuse ;  /* 0x000000020f0f7220 */ /* 0x080fe20000400000 */
[----:B------:R-:W-:Y:S01]  /*14b10*/  ISETP.GT.AND P5, PT, R0, 0x40, P1 ;  /* 0x000000400000780c */ /* 0x000fe20000fa4270 */
[-C--:B------:R-:W-:Y:S01]  /*14b20*/  FMUL R14, R14, R2.reuse ;  /* 0x000000020e0e7220 */ /* 0x080fe20000400000 */
[C---:B------:R-:W-:Y:S01]  /*14b30*/  ISETP.GT.AND P2, PT, R0.reuse, 0x38, P0 ;  /* 0x000000380000780c */ /* 0x040fe20000744270 */
[-C--:B------:R-:W-:Y:S01]  /*14b40*/  FMUL R13, R13, R2.reuse ;  /* 0x000000020d0d7220 */ /* 0x080fe20000400000 */
[----:B------:R-:W-:Y:S01]  /*14b50*/  ISETP.GT.AND P3, PT, R0, 0x39, P0 ;  /* 0x000000390000780c */ /* 0x000fe20000764270 */
[-C--:B------:R-:W-:Y:S01]  /*14b60*/  FMUL R12, R12, R2.reuse ;  /* 0x000000020c0c7220 */ /* 0x080fe20000400000 */
        /* <DEDUP_REMOVED lines=74> */
[----:B------:R-:W4:Y:S01]  /*15010*/  LDL.LU R151, [R1+0x414] ;  /* 0x0004140001977983 */ /* 0x000f220000300800 */
[-C--:B------:R-:W-:Y:S01]  /*15020*/  FMUL R221, R221, R2.reuse ;  /* 0x00000002dddd7220 */ /* 0x080fe20000400000 */
[-C--:B------:R-:W-:Y:S01]  /*15030*/  FMUL R220, R220, R2.reuse ;  /* 0x00000002dcdc7220 */ /* 0x080fe20000400000 */
[-C--:B------:R-:W-:Y:S01]  /*15040*/  FMUL R222, R222, R2.reuse ;  /* 0x00000002dede7220 */ /* 0x080fe20000400000 */
[----:B------:R0:W5:Y:S01]  /*15050*/  LDL.LU R154, [R1+0x410] ;  /* 0x00041000019a7983 */ /* 0x0001620000300800 */
        /* <DEDUP_REMOVED lines=14> */
[-C--:B--2---:R-:W-:Y:S01]  /*15140*/  FMUL R11, R11, R2.reuse ;  /* 0x000000020b0b7220 */ /* 0x084fe20000400000 */
[-C--:B---3--:R-:W-:Y:S01]  /*15150*/  FMUL R10, R10, R2.reuse ;  /* 0x000000020a0a7220 */ /* 0x088fe20000400000 */
[----:B----4-:R-:W-:-:S04]  /*15160*/  FMUL R7, R7, R2 ;  /* 0x0000000207077220 */ /* 0x010fc80000400000 */
[----:B------:R-:W-:Y:S01]  /*15170*/  F2FP.F16.F32.PACK_AB R10, RZ, R10 ;  /* 0x0000000aff0a723e */ /* 0x000fe200000000ff */
[----:B------:R-:W-:Y:S01]  /*15180*/  FMUL R6, R6, R2 ;  /* 0x0000000206067220 */ /* 0x000fe20000400000 */
[----:B------:R-:W-:Y:S02]  /*15190*/  F2FP.F16.F32.PACK_AB R7, RZ, R7 ;  /* 0x00000007ff07723e */ /* 0x000fe400000000ff */
[----:B------:R-:W-:Y:S02]  /*151a0*/  PRMT R17, R10, 0x7610, R17 ;  /* 0x000076100a117816 */ /* 0x000fe40000000011 */
[----:B------:R-:W-:Y:S02]  /*151b0*/  F2FP.F16.F32.PACK_AB R6, RZ, R6 ;  /* 0x00000006ff06723e */ /* 0x000fe400000000ff */
[----:B------:R-:W-:Y:S02]  /*151c0*/  F2FP.F16.F32.PACK_AB R10, RZ, R11 ;  /* 0x0000000bff0a723e */ /* 0x000fe400000000ff */
[----:B------:R-:W-:Y:S01]  /*151d0*/  PRMT R16, R7, 0x7610, R16 ;  /* 0x0000761007107816 */ /* 0x000fe20000000010 */
[----:B------:R-:W-:Y:S01]  /*151e0*/  @P4 IMAD.MOV.U32 R7, RZ, RZ, R9 ;  /* 0x000000ffff074224 */ /* 0x000fe200078e0009 */
[----:B------:R-:W-:Y:S01]  /*151f0*/  PRMT R11, R6, 0x7610, R11 ;  /* 0x00007610060b7816 */ /* 0x000fe2000000000b */
[----:B------:R-:W-:-:S05]  /*15200*/  @P4 IMAD.MOV.U32 R6, RZ, RZ, R8 ;  /* 0x000000ffff064224 */ /* 0x000fca00078e0008 */
[----:B------:R1:W-:Y:S01]  /*15210*/  @P4 STG.E.U16 desc[UR36][R6.64+0x72], R17 ;  /* 0x0000721106004986 */ /* 0x0003e2000c101524 */
[----:B------:R-:W-:-:S03]  /*15220*/  ISETP.GT.AND P4, PT, R0, 0x41, P1 ;  /* 0x000000410000780c */ /* 0x000fc60000f84270 */
[----:B------:R2:W-:Y:S04]  /*15230*/  @P2 STG.E.U16 desc[UR36][R4.64+0x70], R16 ;  /* 0x0000701004002986 */ /* 0x0005e8000c101524 */
[----:B------:R-:W-:Y:S01]  /*15240*/  @P3 STG.E.U16 desc[UR36][R4.64+0x72], R11 ;  /* 0x0000720b04003986 */ /* 0x000fe2000c101524 */
[----:B-1----:R-:W-:-:S03]  /*15250*/  @P5 IMAD.MOV.U32 R6, RZ, RZ, R8 ;  /* 0x000000ffff065224 */ /* 0x002fc600078e0008 */
[----:B------:R0:W5:Y:S01]  /*15260*/  LDL.LU R17, [R1+0x40c] ;  /* 0x00040c0001117983 */ /* 0x0001620000300800 */
[----:B------:R-:W-:Y:S01]  /*15270*/  @P5 IMAD.MOV.U32 R7, RZ, RZ, R9 ;  /* 0x000000ffff075224 */ /* 0x000fe200078e0009 */
[C---:B------:R-:W-:Y:S02]  /*15280*/  ISETP.GT.AND P2, PT, R0.reuse, 0x40, P0 ;  /* 0x000000400000780c */ /* 0x040fe40000744270 */
[C---:B------:R-:W-:Y:S01]  /*15290*/  ISETP.GT.AND P3, PT, R0.reuse, 0x41, P0 ;  /* 0x000000410000780c */ /* 0x040fe20000764270 */
[----:B--2---:R0:W5:Y:S04]  /*152a0*/  LDL.LU R16, [R1+0x408] ;  /* 0x0004080001107983 */ /* 0x0041680000300800 */
[----:B------:R1:W-:Y:S01]  /*152b0*/  @P5 STG.E.U16 desc[UR36][R6.64+0x80], R10 ;  /* 0x0000800a06005986 */ /* 0x0003e2000c101524 */
[----:B------:R-:W-:-:S02]  /*152c0*/  ISETP.GT.AND P5, PT, R0, 0x48, P1 ;  /* 0x000000480000780c */ /* 0x000fc40000fa4270 */
[----:B-1----:R-:W-:Y:S02]  /*152d0*/  F2FP.F16.F32.PACK_AB R10, RZ, R15 ;  /* 0x0000000fff0a723e */ /* 0x002fe400000000ff */
[----:B------:R-:W-:Y:S01]  /*152e0*/  F2FP.F16.F32.PACK_AB R7, RZ, R14 ;  /* 0x0000000eff07723e */ /* 0x000fe200000000ff */
[----:B------:R-:W2:Y:S01]  /*152f0*/  LDL.LU R15, [R1+0x10] ;  /* 0x00001000010f7983 */ /* 0x000ea20000300800 */
[----:B------:R-:W-:Y:S02]  /*15300*/  F2FP.F16.F32.PACK_AB R6, RZ, R13 ;  /* 0x0000000dff06723e */ /* 0x000fe400000000ff */
[----:B------:R-:W-:Y:S02]  /*15310*/  PRMT R13, R10, 0x7610, R13 ;  /* 0x000076100a0d7816 */ /* 0x000fe4000000000d */
[----:B------:R-:W-:Y:S02]  /*15320*/  F2FP.F16.F32.PACK_AB R10, RZ, R12 ;  /* 0x0000000cff0a723e */ /* 0x000fe400000000ff */
[----:B------:R-:W-:Y:S01]  /*15330*/  PRMT R12, R7, 0x7610, R12 ;  /* 0x00007610070c7816 */ /* 0x000fe2000000000c */
[----:B------:R-:W-:Y:S01]  /*15340*/  @P4 IMAD.MOV.U32 R7, RZ, RZ, R9 ;  /* 0x000000ffff074224 */ /* 0x000fe200078e0009 */
[----:B------:R-:W-:Y:S01]  /*15350*/  PRMT R11, R6, 0x7610, R11 ;  /* 0x00007610060b7816 */ /* 0x000fe2000000000b */
[----:B------:R-:W-:-:S05]  /*15360*/  @P4 IMAD.MOV.U32 R6, RZ, RZ, R8 ;  /* 0x000000ffff064224 */ /* 0x000fca00078e0008 */
[----:B------:R1:W-:Y:S01]  /*15370*/  @P4 STG.E.U16 desc[UR36][R6.64+0x82], R13 ;  /* 0x0000820d06004986 */ /* 0x0003e2000c101524 */
[----:B------:R-:W-:-:S03]  /*15380*/  ISETP.GT.AND P4, PT, R0, 0x49, P1 ;  /* 0x000000490000780c */ /* 0x000fc60000f84270 */
[----:B------:R-:W-:Y:S04]  /*15390*/  @P2 STG.E.U16 desc[UR36][R4.64+0x80], R12 ;  /* 0x0000800c04002986 */ /* 0x000fe8000c101524 */
[----:B------:R-:W-:Y:S01]  /*153a0*/  @P3 STG.E.U16 desc[UR36][R4.64+0x82], R11 ;  /* 0x0000820b04003986 */ /* 0x000fe2000c101524 */
[----:B-1----:R-:W-:Y:S02]  /*153b0*/  @P5 IMAD.MOV.U32 R6, RZ, RZ, R8 ;  /* 0x000000ffff065224 */ /* 0x002fe400078e0008 */
[----:B------:R-:W-:-:S05]  /*153c0*/  @P5 IMAD.MOV.U32 R7, RZ, RZ, R9 ;  /* 0x000000ffff075224 */ /* 0x000fca00078e0009 */
[----:B------:R1:W-:Y:S01]  /*153d0*/  @P5 STG.E.U16 desc[UR36][R6.64+0x90], R10 ;  /* 0x0000900a06005986 */ /* 0x0003e2000c101524 */
[C---:B------:R-:W-:Y:S02]  /*153e0*/  ISETP.GT.AND P5, PT, R0.reuse, 0x50, P1 ;  /* 0x000000500000780c */ /* 0x040fe40000fa4270 */
[C---:B------:R-:W-:Y:S02]  /*153f0*/  ISETP.GT.AND P2, PT, R0.reuse, 0x48, P0 ;  /* 0x000000480000780c */ /* 0x040fe40000744270 */
[----:B------:R-:W-:Y:S02]  /*15400*/  ISETP.GT.AND P3, PT, R0, 0x49, P0 ;  /* 0x000000490000780c */ /* 0x000fe40000764270 */
[----:B-1----:R-:W-:Y:S02]  /*15410*/  F2FP.F16.F32.PACK_AB R7, RZ, R20 ;  /* 0x00000014ff07723e */ /* 0x002fe400000000ff */
[----:B------:R-:W-:Y:S02]  /*15420*/  F2FP.F16.F32.PACK_AB R6, RZ, R19 ;  /* 0x00000013ff06723e */ /* 0x000fe400000000ff */
[----:B------:R-:W-:-:S02]  /*15430*/  F2FP.F16.F32.PACK_AB R10, RZ, R21 ;  /* 0x00000015ff0a723e */ /* 0x000fc400000000ff */
[----:B------:R-:W-:Y:S01]  /*15440*/  PRMT R12, R7, 0x7610, R12 ;  /* 0x00007610070c7816 */ /* 0x000fe2000000000c */
[----:B------:R-:W-:Y:S01]  /*15450*/  @P4 IMAD.MOV.U32 R7, RZ, RZ, R9 ;  /* 0x000000ffff074224 */ /* 0x000fe200078e0009 */
[----:B------:R-:W-:Y:S01]  /*15460*/  PRMT R11, R6, 0x7610, R11 ;  /* 0x00007610060b7816 */ /* 0x000fe2000000000b */
[----:B------:R-:W-:Y:S01]  /*15470*/  @P4 IMAD.MOV.U32 R6, RZ, RZ, R8 ;  /* 0x000000ffff064224 */ /* 0x000fe200078e0008 */
[----:B------:R-:W-:Y:S01]  /*15480*/  PRMT R13, R10, 0x7610, R13 ;  /* 0x000076100a0d7816 */ /* 0x000fe2000000000d */
[----:B------:R-:W3:Y:S01]  /*15490*/  LDL.LU R21, [R1+0xa0] ;  /* 0x0000a00001157983 */ /* 0x000ee20000300800 */
[----:B------:R-:W-:-:S03]  /*154a0*/  F2FP.F16.F32.PACK_AB R10, RZ, R18 ;  /* 0x00000012ff0a723e */ /* 0x000fc600000000ff */
[----:B------:R1:W-:Y:S01]  /*154b0*/  @P4 STG.E.U16 desc[UR36][R6.64+0x92], R13 ;  /* 0x0000920d06004986 */ /* 0x0003e2000c101524 */
[----:B------:R-:W-:-:S03]  /*154c0*/  ISETP.GT.AND P4, PT, R0, 0x51, P1 ;  /* 0x000000510000780c */ /* 0x000fc60000f84270 */
[----:B------:R-:W-:Y:S04]  /*154d0*/  @P2 STG.E.U16 desc[UR36][R4.64+0x90], R12 ;  /* 0x0000900c04002986 */ /* 0x000fe8000c101524 */
[----:B------:R-:W-:Y:S01]  /*154e0*/  @P3 STG.E.U16 desc[UR36][R4.64+0x92], R11 ;  /* 0x0000920b04003986 */ /* 0x000fe2000c101524 */
[----:B-1----:R-:W-:-:S03]  /*154f0*/  @P5 IMAD.MOV.U32 R6, RZ, RZ, R8 ;  /* 0x000000ffff065224 */ /* 0x002fc600078e0008 */
[----:B------:R-:W4:Y:S01]  /*15500*/  LDL.LU R20, [R1+0x98] ;  /* 0x0000980001147983 */ /* 0x000f220000300800 */
[----:B------:R-:W-:Y:S01]  /*15510*/  @P5 IMAD.MOV.U32 R7, RZ, RZ, R9 ;  /* 0x000000ffff075224 */ /* 0x000fe200078e0009 */
[C---:B------:R-:W-:Y:S02]  /*15520*/  ISETP.GT.AND P2, PT, R0.reuse, 0x50, P0 ;  /* 0x000000500000780c */ /* 0x040fe40000744270 */
[C---:B------:R-:W-:Y:S01]  /*15530*/  ISETP.GT.AND P3, PT, R0.reuse, 0x51, P0 ;  /* 0x000000510000780c */ /* 0x040fe20000764270 */
[----:B------:R-:W2:Y:S04]  /*15540*/  LDL.LU R18, [R1+0x14] ;  /* 0x0000140001127983 */ /* 0x000ea80000300800 */
[----:B------:R1:W-:Y:S01]  /*15550*/  @P5 STG.E.U16 desc[UR36][R6.64+0xa0], R10 ;  /* 0x0000a00a06005986 */ /* 0x0003e2000c101524 */
[----:B------:R-:W-:-:S02]  /*15560*/  ISETP.GT.AND P5, PT, R0, 0x58, P1 ;  /* 0x000000580000780c */ /* 0x000fc40000fa4270 */
[----:B-1----:R-:W-:Y:S02]  /*15570*/  F2FP.F16.F32.PACK_AB R7, RZ, R152 ;  /* 0x00000098ff07723e */ /* 0x002fe400000000ff */
[----:B------:R-:W-:Y:S02]  /*15580*/  F2FP.F16.F32.PACK_AB R6, RZ, R23 ;  /* 0x00000017ff06723e */ /* 0x000fe400000000ff */
[----:B------:R-:W-:Y:S02]  /*15590*/  F2FP.F16.F32.PACK_AB R10, RZ, R153 ;  /* 0x00000099ff0a723e */ /* 0x000fe400000000ff */
        /* <DEDUP_REMOVED lines=12> */
[----:B------:R-:W3:Y:S01]  /*15660*/  LDL.LU R152, [R1+0x1f8] ;  /* 0x0001f80001987983 */ /* 0x000ee20000300800 */
[----:B------:R-:W-:Y:S01]  /*15670*/  @P5 IMAD.MOV.U32 R7, RZ, RZ, R9 ;  /* 0x000000ffff075224 */ /* 0x000fe200078e0009 */
[C---:B------:R-:W-:Y:S02]  /*15680*/  ISETP.GT.AND P2, PT, R0.reuse, 0x58, P0 ;  /* 0x000000580000780c */ /* 0x040fe40000744270 */
[C---:B------:R-:W-:Y:S01]  /*15690*/  ISETP.GT.AND P3, PT, R0.reuse, 0x59, P0 ;  /* 0x000000590000780c */ /* 0x040fe20000764270 */
[----:B------:R-:W3:Y:S04]  /*156a0*/  LDL.LU R23, [R1+0x1f4] ;  /* 0x0001f40001177983 */ /* 0x000ee80000300800 */
[----:B------:R1:W-:Y:S01]  /*156b0*/  @P5 STG.E.U16 desc[UR36][R6.64+0xb0], R10 ;  /* 0x0000b00a06005986 */ /* 0x0003e2000c101524 */
[----:B------:R-:W-:-:S03]  /*156c0*/  ISETP.GT.AND P5, PT, R0, 0x60, P1 ;  /* 0x000000600000780c */ /* 0x000fc60000fa4270 */
[----:B------:R-:W3:Y:S01]  /*156d0*/  LDL.LU R22, [R1+0x1f0] ;  /* 0x0001f00001167983 */ /* 0x000ee20000300800 */
        /* <DEDUP_REMOVED lines=403> */
[----:B------:R-:W-:Y:S01]  /*17010*/  @P2 STG.E.U16 desc[UR36][R4.64+0x1c0], R12 ;  /* 0x0001c00c04002986 */ /* 0x000fe2000c101524 */
[----:B------:R-:W-:-:S03]  /*17020*/  ISETP.GT.AND P2, PT, R0, 0xe8, P0 ;  /* 0x000000e80000780c */ /* 0x000fc60000744270 */
[----:B------:R-:W-:Y:S01]  /*17030*/  @P3 STG.E.U16 desc[UR36][R4.64+0x1c2], R11 ;  /* 0x0001c20b04003986 */ /* 0x000fe2000c101524 */
[----:B-1----:R-:W-:-:S03]  /*17040*/  @P5 IMAD.MOV.U32 R6, RZ, RZ, R8 ;  /* 0x000000ffff065224 */ /* 0x002fc600078e0008 */
[----:B------:R-:W3:Y:S01]  /*17050*/  LDL.LU R225, [R1+0xd8] ;  /* 0x0000d80001e17983 */ /* 0x000ee20000300800 */
[----:B------:R-:W-:Y:S01]  /*17060*/  @P5 IMAD.MOV.U32 R7, RZ, RZ, R9 ;  /* 0x000000ffff075224 */ /* 0x000fe200078e0009 */
[C---:B------:R-:W-:Y:S02]  /*17070*/  ISETP.GT.AND P3, PT, R0.reuse, 0xe9, P0 ;  /* 0x000000e90000780c */ /* 0x040fe40000764270 */
        /* <DEDUP_REMOVED lines=14> */
[----:B------:R1:W-:Y:S04]  /*17160*/  @P4 STG.E.U16 desc[UR36][R6.64+0x1d2], R13 ;  /* 0x0001d20d06004986 */ /* 0x0003e8000c101524 */
[----:B------:R-:W-:Y:S01]  /*17170*/  @P2 STG.E.U16 desc[UR36][R4.64+0x1d0], R12 ;  /* 0x0001d00c04002986 */ /* 0x000fe2000c101524 */
[----:B------:R-:W-:-:S03]  /*17180*/  ISETP.GT.AND P2, PT, R0, 0xf1, P1 ;  /* 0x000000f10000780c */ /* 0x000fc60000f44270 */
[----:B------:R0:W-:Y:S01]  /*17190*/  @P3 STG.E.U16 desc[UR36][R4.64+0x1d2], R11 ;  /* 0x0001d20b04003986 */ /* 0x0001e2000c101524 */
[----:B-1----:R-:W-:-:S03]  /*171a0*/  @P5 IMAD.MOV.U32 R6, RZ, RZ, R8 ;  /* 0x000000ffff065224 */ /* 0x002fc600078e0008 */
[----:B------:R-:W3:Y:S01]  /*171b0*/  LDL.LU R229, [R1+0xc8] ;  /* 0x0000c80001e57983 */ /* 0x000ee20000300800 */
[----:B------:R-:W-:Y:S01]  /*171c0*/  @P5 IMAD.MOV.U32 R7, RZ, RZ, R9 ;  /* 0x000000ffff075224 */ /* 0x000fe200078e0009 */
[C---:B------:R-:W-:Y:S02]  /*171d0*/  ISETP.GT.AND P4, PT, R0.reuse, 0xf1, P0 ;  /* 0x000000f10000780c */ /* 0x040fe40000784270 */
[C---:B------:R-:W-:Y:S01]  /*171e0*/  ISETP.GT.AND P3, PT, R0.reuse, 0xf0, P0 ;  /* 0x000000f00000780c */ /* 0x040fe20000764270 */
[----:B------:R-:W3:Y:S04]  /*171f0*/  LDL.LU R228, [R1+0xc4] ;  /* 0x0000c40001e47983 */ /* 0x000ee80000300800 */
[----:B------:R1:W-:Y:S01]  /*17200*/  @P5 STG.E.U16 desc[UR36][R6.64+0x1e0], R10 ;  /* 0x0001e00a06005986 */ /* 0x0003e2000c101524 */
[----:B------:R-:W-:-:S02]  /*17210*/  ISETP.GT.AND P5, PT, R0, 0xf8, P1 ;  /* 0x000000f80000780c */ /* 0x000fc40000fa4270 */
[----:B0-----:R-:W-:Y:S01]  /*17220*/  F2FP.F16.F32.PACK_AB R11, RZ, R231 ;  /* 0x000000e7ff0b723e */ /* 0x001fe200000000ff */
[----:B------:R-:W3:Y:S01]  /*17230*/  LDL.LU R227, [R1+0xc0] ;  /* 0x0000c00001e37983 */ /* 0x000ee20000300800 */
[----:B-1----:R-:W-:Y:S02]  /*17240*/  F2FP.F16.F32.PACK_AB R10, RZ, R234 ;  /* 0x000000eaff0a723e */ /* 0x002fe400000000ff */
[----:B------:R-:W-:Y:S01]  /*17250*/  F2FP.F16.F32.PACK_AB R7, RZ, R233 ;  /* 0x000000e9ff07723e */ /* 0x000fe200000000ff */
[----:B------:R-:W3:Y:S01]  /*17260*/  LDL.LU R234, [R1+0xbc] ;  /* 0x0000bc0001ea7983 */ /* 0x000ee20000300800 */
[----:B------:R-:W-:Y:S02]  /*17270*/  F2FP.F16.F32.PACK_AB R6, RZ, R232 ;  /* 0x000000e8ff06723e */ /* 0x000fe400000000ff */
[----:B------:R-:W-:Y:S01]  /*17280*/  PRMT R12, R10, 0x7610, R12 ;  /* 0x000076100a0c7816 */ /* 0x000fe2000000000c */
[----:B------:R-:W3:Y:S01]  /*17290*/  LDL.LU R233, [R1+0xb8] ;  /* 0x0000b80001e97983 */ /* 0x000ee20000300800 */
[----:B------:R-:W-:Y:S01]  /*172a0*/  PRMT R13, R7, 0x7610, R13 ;  /* 0x00007610070d7816 */ /* 0x000fe2000000000d */
[--C-:B------:R-:W-:Y:S01]  /*172b0*/  @P2 IMAD.MOV.U32 R7, RZ, RZ, R9.reuse ;  /* 0x000000ffff072224 */ /* 0x100fe200078e0009 */
[----:B------:R-:W-:Y:S01]  /*172c0*/  PRMT R10, R6, 0x7610, R10 ;  /* 0x00007610060a7816 */ /* 0x000fe2000000000a */
[----:B------:R-:W-:Y:S01]  /*172d0*/  @P2 IMAD.MOV.U32 R6, RZ, RZ, R8 ;  /* 0x000000ffff062224 */ /* 0x000fe200078e0008 */
[----:B------:R-:W-:Y:S01]  /*172e0*/  ISETP.GT.AND P1, PT, R0, 0xf9, P1 ;  /* 0x000000f90000780c */ /* 0x000fe20000f24270 */
[----:B------:R-:W3:Y:S04]  /*172f0*/  LDL.LU R232, [R1+0xb4] ;  /* 0x0000b40001e87983 */ /* 0x000ee80000300800 */
[----:B------:R0:W-:Y:S04]  /*17300*/  @P2 STG.E.U16 desc[UR36][R6.64+0x1e2], R12 ;  /* 0x0001e20c06002986 */ /* 0x0001e8000c101524 */
[----:B------:R1:W-:Y:S04]  /*17310*/  @P4 STG.E.U16 desc[UR36][R4.64+0x1e2], R10 ;  /* 0x0001e20a04004986 */ /* 0x0003e8000c101524 */
[----:B------:R-:W3:Y:S01]  /*17320*/  LDL.LU R231, [R1+0xb0] ;  /* 0x0000b00001e77983 */ /* 0x000ee20000300800 */
[----:B0-----:R-:W-:Y:S01]  /*17330*/  F2FP.F16.F32.PACK_AB R6, RZ, R235 ;  /* 0x000000ebff06723e */ /* 0x001fe200000000ff */
[----:B------:R-:W-:-:S02]  /*17340*/  @P5 IMAD.MOV.U32 R7, RZ, RZ, R9 ;  /* 0x000000ffff075224 */ /* 0x000fc400078e0009 */
[----:B------:R-:W-:Y:S01]  /*17350*/  @P3 STG.E.U16 desc[UR36][R4.64+0x1e0], R13 ;  /* 0x0001e00d04003986 */ /* 0x000fe2000c101524 */
[----:B-1----:R-:W-:Y:S01]  /*17360*/  PRMT R10, R6, 0x7610, R10 ;  /* 0x00007610060a7816 */ /* 0x002fe2000000000a */
[--C-:B------:R-:W-:Y:S02]  /*17370*/  @P5 IMAD.MOV.U32 R6, RZ, RZ, R8.reuse ;  /* 0x000000ffff065224 */ /* 0x100fe400078e0008 */
[----:B------:R-:W4:Y:S04]  /*17380*/  LDL.LU R12, [R1+0x4] ;  /* 0x00000400010c7983 */ /* 0x000f280000300800 */
[----:B------:R0:W-:Y:S04]  /*17390*/  @P5 STG.E.U16 desc[UR36][R6.64+0x1f0], R11 ;  /* 0x0001f00b06005986 */ /* 0x0001e8000c101524 */
[----:B------:R-:W3:Y:S01]  /*173a0*/  LDL.LU R235, [R1+0xac] ;  /* 0x0000ac0001eb7983 */ /* 0x000ee20000300800 */
[----:B0-----:R-:W-:-:S02]  /*173b0*/  @P1 IMAD.MOV.U32 R6, RZ, RZ, R8 ;  /* 0x000000ffff061224 */ /* 0x001fc400078e0008 */
[----:B------:R-:W-:-:S05]  /*173c0*/  @P1 IMAD.MOV.U32 R7, RZ, RZ, R9 ;  /* 0x000000ffff071224 */ /* 0x000fca00078e0009 */
[----:B------:R0:W-:Y:S01]  /*173d0*/  @P1 STG.E.U16 desc[UR36][R6.64+0x1f2], R10 ;  /* 0x0001f20a06001986 */ /* 0x0001e2000c101524 */
[C---:B------:R-:W-:Y:S02]  /*173e0*/  ISETP.GT.AND P1, PT, R0.reuse, 0xf8, P0 ;  /* 0x000000f80000780c */ /* 0x040fe40000724270 */
[----:B------:R-:W-:Y:S01]  /*173f0*/  ISETP.GT.AND P0, PT, R0, 0xf9, P0 ;  /* 0x000000f90000780c */ /* 0x000fe20000704270 */
[----:B0-----:R-:W3:Y:S01]  /*17400*/  LDL.LU R6, [R1] ;  /* 0x0000000001067983 */ /* 0x001ee20000300800 */
[----:B------:R-:W-:Y:S02]  /*17410*/  F2FP.F16.F32.PACK_AB R11, RZ, R236 ;  /* 0x000000ecff0b723e */ /* 0x000fe400000000ff */
[----:B------:R-:W-:Y:S02]  /*17420*/  F2FP.F16.F32.PACK_AB R7, RZ, R237 ;  /* 0x000000edff07723e */ /* 0x000fe400000000ff */
[----:B------:R-:W-:Y:S02]  /*17430*/  PRMT R14, R11, 0x7610, R14 ;  /* 0x000076100b0e7816 */ /* 0x000fe4000000000e */
[----:B------:R-:W-:-:S03]  /*17440*/  PRMT R13, R7, 0x7610, R13 ;  /* 0x00007610070d7816 */ /* 0x000fc6000000000d */
[----:B------:R0:W-:Y:S04]  /*17450*/  @P1 STG.E.U16 desc[UR36][R4.64+0x1f0], R14 ;  /* 0x0001f00e04001986 */ /* 0x0001e8000c101524 */
[----:B------:R1:W-:Y:S04]  /*17460*/  @P0 STG.E.U16 desc[UR36][R4.64+0x1f2], R13 ;  /* 0x0001f20d04000986 */ /* 0x0003e8000c101524 */
[----:B0-----:R-:W3:Y:S04]  /*17470*/  LDL.LU R14, [R1+0x8] ;  /* 0x00000800010e7983 */ /* 0x001ee80000300800 */
[----:B-1----:R-:W3:Y:S01]  /*17480*/  LDL.LU R13, [R1+0xc] ;  /* 0x00000c00010d7983 */ /* 0x002ee20000300800 */
[----:B------:R-:W-:Y:S01]  /*17490*/  ISETP.GT.AND P2, PT, R3, 0x80, PT ;  /* 0x000000800300780c */ /* 0x000fe20003f44270 */
[----:B------:R-:W-:-:S03]  /*174a0*/  USHF.L.U32 UR5, UR8, 0x8, URZ ;  /* 0x0000000808057899 */ /* 0x000fc6000800063f */
[C---:B------:R-:W-:Y:S01]  /*174b0*/  ISETP.GT.AND P3, PT, R0.reuse, RZ, P2 ;  /* 0x000000ff0000720c */ /* 0x040fe20001764270 */
[----:B------:R-:W-:Y:S01]  /*174c0*/  USHF.L.U64.HI UR4, UR8, 0x8, UR9 ;  /* 0x0000000808047899 */ /* 0x000fe20008010209 */
[----:B------:R-:W-:Y:S01]  /*174d0*/  ISETP.GT.AND P4, PT, R0, 0x1, P2 ;  /* 0x000000010000780c */ /* 0x000fe20001784270 */
[-C--:B--2---:R-:W-:Y:S01]  /*174e0*/  FMUL R18, R18, R2.reuse ;  /* 0x0000000212127220 */ /* 0x084fe20000400000 */
[-C--:B----4-:R-:W-:Y:S01]  /*174f0*/  FMUL R12, R12, R2.reuse ;  /* 0x000000020c0c7220 */ /* 0x090fe20000400000 */
[----:B---3--:R-:W-:Y:S01]  /*17500*/  FMUL R10, R6, R2 ;  /* 0x00000002060a7220 */ /* 0x008fe20000400000 */
[----:B------:R-:W-:-:S04]  /*17510*/  IADD3 R6, P5, R8, UR5, RZ ;  /* 0x0000000508067c10 */ /* 0x000fc8000ffbe0ff */
[----:B------:R-:W-:Y:S02]  /*17520*/  F2FP.F16.F32.PACK_AB R10, RZ, R10 ;  /* 0x0000000aff0a723e */ /* 0x000fe400000000ff */
[----:B------:R-:W-:Y:S02]  /*17530*/  IADD3.X R7, R9, UR4, RZ, P5, !PT ;  /* 0x0000000409077c10 */ /* 0x000fe4000affe4ff */
[----:B------:R-:W-:-:S05]  /*17540*/  PRMT R11, R10, 0x7610, R11 ;  /* 0x000076100a0b7816 */ /* 0x000fca000000000b */
[----:B------:R0:W-:Y:S01]  /*17550*/  @P3 STG.E.U16 desc[UR36][R6.64], R11 ;  /* 0x0000000b06003986 */ /* 0x0001e2000c101524 */
[----:B------:R-:W-:Y:S02]  /*17560*/  ISETP.GT.AND P3, PT, R3, 0x88, PT ;  /* 0x000000880300780c */ /* 0x000fe40003f64270 */
[----:B------:R-:W-:Y:S02]  /*17570*/  F2FP.F16.F32.PACK_AB R10, RZ, R12 ;  /* 0x0000000cff0a723e */ /* 0x000fe400000000ff */
[C---:B------:R-:W-:Y:S02]  /*17580*/  ISETP.GT.AND P0, PT, R0.reuse, RZ, P3 ;  /* 0x000000ff0000720c */ /* 0x040fe40001f04270 */
[----:B------:R-:W-:Y:S01]  /*17590*/  ISETP.GT.AND P1, PT, R0, 0x1, P3 ;  /* 0x000000010000780c */ /* 0x000fe20001f24270 */
[-C--:B------:R-:W-:Y:S01]  /*175a0*/  FMUL R14, R14, R2.reuse ;  /* 0x000000020e0e7220 */ /* 0x080fe20000400000 */
[----:B------:R-:W-:Y:S01]  /*175b0*/  IADD3 R12, P6, R4, UR5, RZ ;  /* 0x00000005040c7c10 */ /* 0x000fe2000ffde0ff */
[----:B0-----:R-:W-:Y:S01]  /*175c0*/  FMUL R11, R13, R2 ;  /* 0x000000020d0b7220 */ /* 0x001fe20000400000 */
[----:B------:R0:W-:Y:S02]  /*175d0*/  @P4 STG.E.U16 desc[UR36][R6.64+0x2], R10 ;  /* 0x0000020a06004986 */ /* 0x0001e4000c101524 */
[----:B------:R-:W-:-:S02]  /*175e0*/  F2FP.F16.F32.PACK_AB R14, RZ, R14 ;  /* 0x0000000eff0e723e */ /* 0x000fc400000000ff */
[----:B------:R-:W-:Y:S02]  /*175f0*/  F2FP.F16.F32.PACK_AB R11, RZ, R11 ;  /* 0x0000000bff0b723e */ /* 0x000fe400000000ff */
[----:B------:R-:W-:Y:S02]  /*17600*/  IADD3.X R13, R5, UR4, RZ, P6, !PT ;  /* 0x00000004050d7c10 */ /* 0x000fe4000b7fe4ff */
[----:B------:R-:W-:Y:S02]  /*17610*/  PRMT R19, R11, 0x7610, R19 ;  /* 0x000076100b137816 */ /* 0x000fe40000000013 */
[----:B0-----:R-:W-:Y:S01]  /*17620*/  IADD3 R10, P5, R4, UR5, RZ ;  /* 0x00000005040a7c10 */ /* 0x001fe2000ffbe0ff */
[----:B------:R0:W-:Y:S03]  /*17630*/  @P0 STG.E.U16 desc[UR36][R12.64], R14 ;  /* 0x0000000e0c000986 */ /* 0x0001e6000c101524 */
[----:B------:R-:W-:-:S05]  /*17640*/  IADD3.X R11, R5, UR4, RZ, P5, !PT ;  /* 0x00000004050b7c10 */ /* 0x000fca000affe4ff */
[----:B------:R1:W-:Y:S04]  /*17650*/  @P1 STG.E.U16 desc[UR36][R10.64+0x2], R19 ;  /* 0x000002130a001986 */ /* 0x0003e8000c101524 */
[----:B0-----:R-:W2:Y:S01]  /*17660*/  LDL.LU R14, [R1+0x18] ;  /* 0x00001800010e7983 */ /* 0x001ea20000300800 */
[----:B------:R-:W-:-:S03]  /*17670*/  F2FP.F16.F32.PACK_AB R12, RZ, R18 ;  /* 0x00000012ff0c723e */ /* 0x000fc600000000ff */
[----:B------:R-:W3:Y:S04]  /*17680*/  LDL.LU R13, [R1+0x20] ;  /* 0x00002000010d7983 */ /* 0x000ee80000300800 */
[----:B------:R-:W4:Y:S04]  /*17690*/  LDL.LU R18, [R1+0x24] ;  /* 0x0000240001127983 */ /* 0x000f280000300800 */
[----:B-1----:R-:W4:Y:S01]  /*176a0*/  LDL.LU R11, [R1+0x1c] ;  /* 0x00001c00010b7983 */ /* 0x002f220000300800 */
[C---:B------:R-:W-:Y:S02]  /*176b0*/  ISETP.GT.AND P4, PT, R0.reuse, 0x8, P2 ;  /* 0x000000080000780c */ /* 0x040fe40001784270 */
[C---:B------:R-:W-:Y:S01]  /*176c0*/  ISETP.GT.AND P6, PT, R0.reuse, 0x9, P2 ;  /* 0x000000090000780c */ /* 0x040fe200017c4270 */
[----:B------:R-:W-:Y:S01]  /*176d0*/  FMUL R15, R15, R2 ;  /* 0x000000020f0f7220 */ /* 0x000fe20000400000 */
[----:B------:R-:W-:-:S04]  /*176e0*/  ISETP.GT.AND P0, PT, R0, 0x8, P3 ;  /* 0x000000080000780c */ /* 0x000fc80001f04270 */
[----:B------:R-:W-:Y:S02]  /*176f0*/  F2FP.F16.F32.PACK_AB R15, RZ, R15 ;  /* 0x0000000fff0f723e */ /* 0x000fe400000000ff */
[----:B------:R-:W-:-:S03]  /*17700*/  ISETP.GT.AND P1, PT, R0, 0x9, P3 ;  /* 0x000000090000780c */ /* 0x000fc60001f24270 */
[----:B------:R-:W-:Y:S04]  /*17710*/  @P4 STG.E.U16 desc[UR36][R6.64+0x10], R15 ;  /* 0x0000100f06004986 */ /* 0x000fe8000c101524 */
[----:B------:R0:W-:Y:S01]  /*17720*/  @P6 STG.E.U16 desc[UR36][R6.64+0x12], R12 ;  /* 0x0000120c06006986 */ /* 0x0001e2000c101524 */
[C---:B------:R-:W-:Y:S02]  /*17730*/  IADD3 R10, P5, R4.reuse, UR5, RZ ;  /* 0x00000005040a7c10 */ /* 0x040fe4000ffbe0ff */
[----:B0-----:R-:W-:Y:S01]  /*17740*/  IADD3 R12, P6, R4, UR5, RZ ;  /* 0x00000005040c7c10 */ /* 0x001fe2000ffde0ff */
[-C--:B--2---:R-:W-:Y:S01]  /*17750*/  FMUL R14, R14, R2.reuse ;  /* 0x000000020e0e7220 */ /* 0x084fe20000400000 */
[----:B---3--:R-:W-:-:S04]  /*17760*/  FMUL R15, R13, R2 ;  /* 0x000000020d0f7220 */ /* 0x008fc80000400000 */
[----:B------:R-:W-:Y:S01]  /*17770*/  F2FP.F16.F32.PACK_AB R14, RZ, R14 ;  /* 0x0000000eff0e723e */ /* 0x000fe200000000ff */
[----:B----4-:R-:W-:Y:S01]  /*17780*/  FMUL R11, R11, R2 ;  /* 0x000000020b0b7220 */ /* 0x010fe20000400000 */
[----:B------:R-:W-:-:S04]  /*17790*/  IADD3.X R13, R5, UR4, RZ, P6, !PT ;  /* 0x00000004050d7c10 */ /* 0x000fc8000b7fe4ff */
[----:B------:R-:W-:Y:S01]  /*177a0*/  F2FP.F16.F32.PACK_AB R11, RZ, R11 ;  /* 0x0000000bff0b723e */ /* 0x000fe200000000ff */
[----:B------:R-:W-:-:S03]  /*177b0*/  FMUL R18, R18, R2 ;  /* 0x0000000212127220 */ /* 0x000fc60000400000 */
[----:B------:R-:W-:Y:S02]  /*177c0*/  PRMT R19, R11, 0x7610, R19 ;  /* 0x000076100b137816 */ /* 0x000fe40000000013 */
[----:B------:R-:W-:Y:S01]  /*177d0*/  IADD3.X R11, R5, UR4, RZ, P5, !PT ;  /* 0x00000004050b7c10 */ /* 0x000fe2000affe4ff */
[----:B------:R0:W-:Y:S04]  /*177e0*/  @P0 STG.E.U16 desc[UR36][R12.64+0x10], R14 ;  /* 0x0000100e0c000986 */ /* 0x0001e8000c101524 */
[----:B------:R1:W-:Y:S04]  /*177f0*/  @P1 STG.E.U16 desc[UR36][R10.64+0x12], R19 ;  /* 0x000012130a001986 */ /* 0x0003e8000c101524 */
[----:B0-----:R-:W2:Y:S01]  /*17800*/  LDL.LU R14, [R1+0x28] ;  /* 0x00002800010e7983 */ /* 0x001ea20000300800 */
[----:B------:R-:W-:-:S03]  /*17810*/  F2FP.F16.F32.PACK_AB R12, RZ, R18 ;  /* 0x00000012ff0c723e */ /* 0x000fc600000000ff */
[----:B------:R-:W3:Y:S04]  /*17820*/  LDL.LU R13, [R1+0x30] ;  /* 0x00003000010d7983 */ /* 0x000ee80000300800 */
[----:B------:R-:W4:Y:S04]  /*17830*/  LDL.LU R18, [R1+0x34] ;  /* 0x0000340001127983 */ /* 0x000f280000300800 */
[----:B-1----:R-:W4:Y:S01]  /*17840*/  LDL.LU R11, [R1+0x2c] ;  /* 0x00002c00010b7983 */ /* 0x002f220000300800 */
[C---:B------:R-:W-:Y:S02]  /*17850*/  ISETP.GT.AND P4, PT, R0.reuse, 0x10, P2 ;  /* 0x000000100000780c */ /* 0x040fe40001784270 */
[----:B------:R-:W-:-:S02]  /*17860*/  ISETP.GT.AND P6, PT, R0, 0x11, P2 ;  /* 0x000000110000780c */ /* 0x000fc400017c4270 */
[----:B------:R-:W-:Y:S02]  /*17870*/  F2FP.F16.F32.PACK_AB R15, RZ, R15 ;  /* 0x0000000fff0f723e */ /* 0x000fe400000000ff */
[C---:B------:R-:W-:Y:S02]  /*17880*/  ISETP.GT.AND P0, PT, R0.reuse, 0x10, P3 ;  /* 0x000000100000780c */ /* 0x040fe40001f04270 */
[----:B------:R-:W-:-:S05]  /*17890*/  ISETP.GT.AND P1, PT, R0, 0x11, P3 ;  /* 0x000000110000780c */ /* 0x000fca0001f24270 */
        /* <DEDUP_REMOVED lines=144> */
[----:B-1----:R-:W2:Y:S01]  /*181a0*/  LDL.LU R11, [R1+0x88] ;  /* 0x00008800010b7983 */ /* 0x002ea20000300800 */
[C---:B------:R-:W-:Y:S02]  /*181b0*/  ISETP.GT.AND P4, PT, R0.reuse, 0x40, P2 ;  /* 0x000000400000780c */ /* 0x040fe40001784270 */
[----:B------:R-:W-:-:S02]  /*181c0*/  ISETP.GT.AND P6, PT, R0, 0x41, P2 ;  /* 0x000000410000780c */ /* 0x000fc400017c4270 */
[----:B------:R-:W-:Y:S02]  /*181d0*/  F2FP.F16.F32.PACK_AB R15, RZ, R15 ;  /* 0x0000000fff0f723e */ /* 0x000fe400000000ff */
[----:B------:R-:W-:-:S07]  /*181e0*/  ISETP.GT.AND P0, PT, R0, 0x40, P3 ;  /* 0x000000400000780c */ /* 0x000fce0001f04270 */
[----:B------:R-:W-:Y:S04]  /*181f0*/  @P4 STG.E.U16 desc[UR36][R6.64+0x80], R15 ;  /* 0x0000800f06004986 */ /* 0x000fe8000c101524 */
[----:B------:R0:W-:Y:S02]  /*18200*/  @P6 STG.E.U16 desc[UR36][R6.64+0x82], R12 ;  /* 0x0000820c06006986 */ /* 0x0001e4000c101524 */
[----:B0-----:R-:W-:Y:S01]  /*18210*/  IADD3 R12, P6, R4, UR5, RZ ;  /* 0x00000005040c7c10 */ /* 0x001fe2000ffde0ff */
[-C--:B--2---:R-:W-:Y:S01]  /*18220*/  FMUL R15, R11, R2.reuse ;  /* 0x000000020b0f7220 */ /* 0x084fe20000400000 */
[-C--:B------:R-:W-:Y:S01]  /*18230*/  FMUL R11, R14, R2.reuse ;  /* 0x000000020e0b7220 */ /* 0x080fe20000400000 */
[----:B---3--:R-:W-:Y:S01]  /*18240*/  FMUL R14, R13, R2 ;  /* 0x000000020d0e7220 */ /* 0x008fe20000400000 */
[----:B------:R-:W-:-:S02]  /*18250*/  IADD3.X R13, R5, UR4, RZ, P6, !PT ;  /* 0x00000004050d7c10 */ /* 0x000fc4000b7fe4ff */
[----:B------:R-:W-:-:S05]  /*18260*/  F2FP.F16.F32.PACK_AB R15, RZ, R15 ;  /* 0x0000000fff0f723e */ /* 0x000fca00000000ff */
[----:B------:R0:W-:Y:S04]  /*18270*/  @P0 STG.E.U16 desc[UR36][R12.64+0x80], R15 ;  /* 0x0000800f0c000986 */ /* 0x0001e8000c101524 */
[----:B0-----:R-:W2:Y:S04]  /*18280*/  LDL.LU R12, [R1+0x9c] ;  /* 0x00009c00010c7983 */ /* 0x001ea80000300800 */
[----:B------:R-:W3:Y:S04]  /*18290*/  LDL.LU R13, [R1+0xa4] ;  /* 0x0000a400010d7983 */ /* 0x000ee80000300800 */
[----:B------:R-:W3:Y:S01]  /*182a0*/  LDL.LU R15, [R1+0xa8] ;  /* 0x0000a800010f7983 */ /* 0x000ee20000300800 */
[----:B------:R-:W-:-:S02]  /*182b0*/  ISETP.GT.AND P1, PT, R0, 0x41, P3 ;  /* 0x000000410000780c */ /* 0x000fc40001f24270 */
[----:B------:R-:W-:Y:S01]  /*182c0*/  F2FP.F16.F32.PACK_AB R11, RZ, R11 ;  /* 0x0000000bff0b723e */ /* 0x000fe200000000ff */
[----:B----4-:R-:W-:Y:S01]  /*182d0*/  FMUL R18, R18, R2 ;  /* 0x0000000212127220 */ /* 0x010fe20000400000 */
[----:B------:R-:W-:Y:S02]  /*182e0*/  IADD3 R10, P5, R4, UR5, RZ ;  /* 0x00000005040a7c10 */ /* 0x000fe4000ffbe0ff */
[C---:B------:R-:W-:Y:S02]  /*182f0*/  ISETP.GT.AND P4, PT, R0.reuse, 0x48, P2 ;  /* 0x000000480000780c */ /* 0x040fe40001784270 */
[----:B------:R-:W-:Y:S02]  /*18300*/  ISETP.GT.AND P6, PT, R0, 0x49, P2 ;  /* 0x000000490000780c */ /* 0x000fe400017c4270 */
[----:B------:R-:W-:Y:S02]  /*18310*/  PRMT R19, R11, 0x7610, R19 ;  /* 0x000076100b137816 */ /* 0x000fe40000000013 */
[----:B------:R-:W-:-:S02]  /*18320*/  IADD3.X R11, R5, UR4, RZ, P5, !PT ;  /* 0x00000004050b7c10 */ /* 0x000fc4000affe4ff */
[----:B------:R-:W-:Y:S02]  /*18330*/  F2FP.F16.F32.PACK_AB R18, RZ, R18 ;  /* 0x00000012ff12723e */ /* 0x000fe400000000ff */
[----:B------:R-:W-:Y:S01]  /*18340*/  F2FP.F16.F32.PACK_AB R14, RZ, R14 ;  /* 0x0000000eff0e723e */ /* 0x000fe200000000ff */
[----:B------:R0:W-:Y:S01]  /*18350*/  @P1 STG.E.U16 desc[UR36][R10.64+0x82], R19 ;  /* 0x000082130a001986 */ /* 0x0001e2000c101524 */
[----:B------:R-:W-:-:S03]  /*18360*/  ISETP.GT.AND P0, PT, R0, 0x48, P3 ;  /* 0x000000480000780c */ /* 0x000fc60001f04270 */
[----:B------:R-:W-:Y:S01]  /*18370*/  @P4 STG.E.U16 desc[UR36][R6.64+0x90], R14 ;  /* 0x0000900e06004986 */ /* 0x000fe2000c101524 */
[----:B0-----:R-:W-:Y:S01]  /*18380*/  PRMT R10, R18, 0x7610, R10 ;  /* 0x00007610120a7816 */ /* 0x001fe2000000000a */
[----:B------:R-:W-:-:S04]  /*18390*/  FMUL R20, R20, R2 ;  /* 0x0000000214147220 */ /* 0x000fc80000400000 */
[----:B------:R0:W-:Y:S01]  /*183a0*/  @P6 STG.E.U16 desc[UR36][R6.64+0x92], R10 ;  /* 0x0000920a06006986 */ /* 0x0001e2000c101524 */
[C---:B------:R-:W-:Y:S02]  /*183b0*/  ISETP.GT.AND P1, PT, R0.reuse, 0x49, P3 ;  /* 0x000000490000780c */ /* 0x040fe40001f24270 */
[----:B------:R-:W-:Y:S01]  /*183c0*/  ISETP.GT.AND P4, PT, R0, 0x50, P2 ;  /* 0x000000500000780c */ /* 0x000fe20001784270 */
[----:B------:R-:W-:Y:S01]  /*183d0*/  FMUL R21, R21, R2 ;  /* 0x0000000215157220 */ /* 0x000fe20000400000 */
[----:B------:R-:W-:Y:S02]  /*183e0*/  F2FP.F16.F32.PACK_AB R20, RZ, R20 ;  /* 0x00000014ff14723e */ /* 0x000fe400000000ff */
[----:B0-----:R-:W-:-:S04]  /*183f0*/  IADD3 R10, P6, R4, UR5, RZ ;  /* 0x00000005040a7c10 */ /* 0x001fc8000ffde0ff */
[----:B------:R-:W-:Y:S02]  /*18400*/  IADD3.X R11, R5, UR4, RZ, P6, !PT ;  /* 0x00000004050b7c10 */ /* 0x000fe4000b7fe4ff */
[C---:B------:R-:W-:Y:S02]  /*18410*/  ISETP.GT.AND P6, PT, R0.reuse, 0x51, P2 ;  /* 0x000000510000780c */ /* 0x040fe400017c4270 */
[----:B------:R-:W-:Y:S01]  /*18420*/  F2FP.F16.F32.PACK_AB R21, RZ, R21 ;  /* 0x00000015ff15723e */ /* 0x000fe200000000ff */
[----:B------:R0:W-:Y:S01]  /*18430*/  @P0 STG.E.U16 desc[UR36][R10.64+0x90], R20 ;  /* 0x000090140a000986 */ /* 0x0001e2000c101524 */
[----:B------:R-:W-:Y:S01]  /*18440*/  ISETP.GT.AND P0, PT, R0, 0x50, P3 ;  /* 0x000000500000780c */ /* 0x000fe20001f04270 */
[----:B------:R-:W-:-:S05]  /*18450*/  FMUL R19, R231, R2 ;  /* 0x00000002e7137220 */ /* 0x000fca0000400000 */
[----:B------:R-:W-:Y:S01]  /*18460*/  F2FP.F16.F32.PACK_AB R19, RZ, R19 ;  /* 0x00000013ff13723e */ /* 0x000fe200000000ff */
[-C--:B--2---:R-:W-:Y:S01]  /*18470*/  FMUL R18, R12, R2.reuse ;  /* 0x000000020c127220 */ /* 0x084fe20000400000 */
[----:B------:R-:W-:Y:S01]  /*18480*/  IADD3 R12, P5, R4, UR5, RZ ;  /* 0x00000005040c7c10 */ /* 0x000fe2000ffbe0ff */
[----:B---3--:R-:W-:-:S03]  /*18490*/  FMUL R14, R13, R2 ;  /* 0x000000020d0e7220 */ /* 0x008fc60000400000 */
[----:B------:R-:W-:Y:S02]  /*184a0*/  F2FP.F16.F32.PACK_AB R18, RZ, R18 ;  /* 0x00000012ff12723e */ /* 0x000fe400000000ff */
[----:B------:R-:W-:Y:S02]  /*184b0*/  IADD3.X R13, R5, UR4, RZ, P5, !PT ;  /* 0x00000004050d7c10 */ /* 0x000fe4000affe4ff */
[----:B0-----:R-:W-:Y:S01]  /*184c0*/  F2FP.F16.F32.PACK_AB R11, RZ, R14 ;  /* 0x0000000eff0b723e */ /* 0x001fe200000000ff */
[-C--:B------:R-:W-:Y:S02]  /*184d0*/  FMUL R14, R15, R2.reuse ;  /* 0x000000020f0e7220 */ /* 0x080fe40000400000 */
[----:B------:R0:W-:Y:S04]  /*184e0*/  @P1 STG.E.U16 desc[UR36][R12.64+0x92], R18 ;  /* 0x000092120c001986 */ /* 0x0001e8000c101524 */
[----:B------:R-:W-:Y:S01]  /*184f0*/  @P4 STG.E.U16 desc[UR36][R6.64+0xa0], R21 ;  /* 0x0000a01506004986 */ /* 0x000fe2000c101524 */
[----:B------:R-:W-:-:S03]  /*18500*/  FMUL R15, R235, R2 ;  /* 0x00000002eb0f7220 */ /* 0x000fc60000400000 */
[----:B------:R1:W-:Y:S01]  /*18510*/  @P6 STG.E.U16 desc[UR36][R6.64+0xa2], R11 ;  /* 0x0000a20b06006986 */ /* 0x0003e2000c101524 */
[----:B------:R-:W-:Y:S02]  /*18520*/  IADD3 R10, P6, R4, UR5, RZ ;  /* 0x00000005040a7c10 */ /* 0x000fe4000ffde0ff */
[----:B------:R-:W-:Y:S02]  /*18530*/  ISETP.GT.AND P1, PT, R0, 0x51, P3 ;  /* 0x000000510000780c */ /* 0x000fe40001f24270 */
[----:B0-----:R-:W-:Y:S01]  /*18540*/  F2FP.F16.F32.PACK_AB R13, RZ, R14 ;  /* 0x0000000eff0d723e */ /* 0x001fe200000000ff */
[----:B------:R-:W-:Y:S01]  /*18550*/  FMUL R14, R232, R2 ;  /* 0x00000002e80e7220 */ /* 0x000fe20000400000 */
[----:B------:R-:W-:Y:S02]  /*18560*/  ISETP.GT.AND P4, PT, R0, 0x58, P2 ;  /* 0x000000580000780c */ /* 0x000fe40001784270 */
[----:B------:R-:W-:Y:S02]  /*18570*/  F2FP.F16.F32.PACK_AB R15, RZ, R15 ;  /* 0x0000000fff0f723e */ /* 0x000fe400000000ff */
[----:B-1----:R-:W-:-:S02]  /*18580*/  IADD3.X R11, R5, UR4, RZ, P6, !PT ;  /* 0x00000004050b7c10 */ /* 0x002fc4000b7fe4ff */
[----:B------:R-:W-:Y:S02]  /*18590*/  ISETP.GT.AND P6, PT, R0, 0x59, P2 ;  /* 0x000000590000780c */ /* 0x000fe400017c4270 */
[----:B------:R-:W-:Y:S02]  /*185a0*/  IADD3 R12, P5, R4, UR5, RZ ;  /* 0x00000005040c7c10 */ /* 0x000fe4000ffbe0ff */
[----:B------:R-:W-:Y:S02]  /*185b0*/  PRMT R20, R13, 0x7610, R20 ;  /* 0x000076100d147816 */ /* 0x000fe40000000014 */
[----:B------:R-:W-:Y:S02]  /*185c0*/  F2FP.F16.F32.PACK_AB R14, RZ, R14 ;  /* 0x0000000eff0e723e */ /* 0x000fe400000000ff */
[----:B------:R-:W-:Y:S01]  /*185d0*/  PRMT R21, R15, 0x7610, R21 ;  /* 0x000076100f157816 */ /* 0x000fe20000000015 */
[----:B------:R0:W-:Y:S01]  /*185e0*/  @P0 STG.E.U16 desc[UR36][R10.64+0xa0], R20 ;  /* 0x0000a0140a000986 */ /* 0x0001e2000c101524 */
[----:B------:R-:W-:-:S02]  /*185f0*/  IADD3.X R13, R5, UR4, RZ, P5, !PT ;  /* 0x00000004050d7c10 */ /* 0x000fc4000affe4ff */
[----:B------:R-:W-:-:S03]  /*18600*/  ISETP.GT.AND P0, PT, R0, 0x58, P3 ;  /* 0x000000580000780c */ /* 0x000fc60001f04270 */
[----:B------:R1:W-:Y:S01]  /*18610*/  @P1 STG.E.U16 desc[UR36][R12.64+0xa2], R21 ;  /* 0x0000a2150c001986 */ /* 0x0003e2000c101524 */
[----:B0-----:R-:W-:Y:S01]  /*18620*/  PRMT R11, R14, 0x7610, R11 ;  /* 0x000076100e0b7816 */ /* 0x001fe2000000000b */
[-C--:B------:R-:W-:Y:S02]  /*18630*/  FMUL R14, R233, R2.reuse ;  /* 0x00000002e90e7220 */ /* 0x080fe40000400000 */
[----:B------:R0:W-:Y:S01]  /*18640*/  @P4 STG.E.U16 desc[UR36][R6.64+0xb0], R19 ;  /* 0x0000b01306004986 */ /* 0x0001e2000c101524 */
[----:B------:R-:W-:-:S03]  /*18650*/  FMUL R15, R234, R2 ;  /* 0x00000002ea0f7220 */ /* 0x000fc60000400000 */
[----:B------:R2:W-:Y:S01]  /*18660*/  @P6 STG.E.U16 desc[UR36][R6.64+0xb2], R11 ;  /* 0x0000b20b06006986 */ /* 0x0005e2000c101524 */
[----:B------:R-:W-:Y:S01]  /*18670*/  IADD3 R10, P6, R4, UR5, RZ ;  /* 0x00000005040a7c10 */ /* 0x000fe2000ffde0ff */
[----:B------:R-:W-:Y:S01]  /*18680*/  FMUL R18, R227, R2 ;  /* 0x00000002e3127220 */ /* 0x000fe20000400000 */
[----:B-1----:R-:W-:Y:S01]  /*18690*/  F2FP.F16.F32.PACK_AB R13, RZ, R14 ;  /* 0x0000000eff0d723e */ /* 0x002fe200000000ff */
[----:B------:R-:W-:Y:S01]  /*186a0*/  FMUL R14, R228, R2 ;  /* 0x00000002e40e7220 */ /* 0x000fe20000400000 */
[C---:B------:R-:W-:Y:S02]  /*186b0*/  ISETP.GT.AND P1, PT, R0.reuse, 0x59, P3 ;  /* 0x000000590000780c */ /* 0x040fe40001f24270 */
[----:B------:R-:W-:Y:S02]  /*186c0*/  ISETP.GT.AND P4, PT, R0, 0x60, P2 ;  /* 0x000000600000780c */ /* 0x000fe40001784270 */
[----:B0-----:R-:W-:Y:S02]  /*186d0*/  PRMT R19, R13, 0x7610, R19 ;  /* 0x000076100d137816 */ /* 0x001fe40000000013 */
[----:B--2---:R-:W-:-:S02]  /*186e0*/  IADD3.X R11, R5, UR4, RZ, P6, !PT ;  /* 0x00000004050b7c10 */ /* 0x004fc4000b7fe4ff */
[----:B------:R-:W-:Y:S02]  /*186f0*/  ISETP.GT.AND P6, PT, R0, 0x61, P2 ;  /* 0x000000610000780c */ /* 0x000fe400017c4270 */
[----:B------:R-:W-:Y:S02]  /*18700*/  F2FP.F16.F32.PACK_AB R15, RZ, R15 ;  /* 0x0000000fff0f723e */ /* 0x000fe400000000ff */
[----:B------:R-:W-:Y:S02]  /*18710*/  IADD3 R12, P5, R4, UR5, RZ ;  /* 0x00000005040c7c10 */ /* 0x000fe4000ffbe0ff */
[----:B------:R-:W-:Y:S02]  /*18720*/  F2FP.F16.F32.PACK_AB R18, RZ, R18 ;  /* 0x00000012ff12723e */ /* 0x000fe400000000ff */
[----:B------:R-:W-:Y:S01]  /*18730*/  F2FP.F16.F32.PACK_AB R14, RZ, R14 ;  /* 0x0000000eff0e723e */ /* 0x000fe200000000ff */
[----:B------:R0:W-:Y:S01]  /*18740*/  @P0 STG.E.U16 desc[UR36][R10.64+0xb0], R19 ;  /* 0x0000b0130a000986 */ /* 0x0001e2000c101524 */
[----:B------:R-:W-:-:S02]  /*18750*/  PRMT R20, R15, 0x7610, R20 ;  /* 0x000076100f147816 */ /* 0x000fc40000000014 */
[----:B------:R-:W-:Y:S02]  /*18760*/  IADD3.X R13, R5, UR4, RZ, P5, !PT ;  /* 0x00000004050d7c10 */ /* 0x000fe4000affe4ff */
[----:B------:R-:W-:Y:S01]  /*18770*/  PRMT R21, R14, 0x7610, R21 ;  /* 0x000076100e157816 */ /* 0x000fe20000000015 */
[-C--:B------:R-:W-:Y:S01]  /*18780*/  FMUL R14, R229, R2.reuse ;  /* 0x00000002e50e7220 */ /* 0x080fe20000400000 */
[-C--:B------:R-:W-:Y:S01]  /*18790*/  FMUL R15, R230, R2.reuse ;  /* 0x00000002e60f7220 */ /* 0x080fe20000400000 */
[----:B------:R1:W-:Y:S01]  /*187a0*/  @P1 STG.E.U16 desc[UR36][R12.64+0xb2], R20 ;  /* 0x0000b2140c001986 */ /* 0x0003e2000c101524 */
[----:B0-----:R-:W-:Y:S02]  /*187b0*/  PRMT R11, R18, 0x7610, R11 ;  /* 0x00007610120b7816 */ /* 0x001fe4000000000b */
[C---:B------:R-:W-:Y:S02]  /*187c0*/  ISETP.GT.AND P0, PT, R0.reuse, 0x60, P3 ;  /* 0x000000600000780c */ /* 0x040fe40001f04270 */
[----:B------:R-:W-:Y:S01]  /*187d0*/  ISETP.GT.AND P1, PT, R0, 0x61, P3 ;  /* 0x000000610000780c */ /* 0x000fe20001f24270 */
[----:B------:R0:W-:Y:S04]  /*187e0*/  @P4 STG.E.U16 desc[UR36][R6.64+0xc0], R11 ;  /* 0x0000c00b06004986 */ /* 0x0001e8000c101524 */
[----:B------:R2:W-:Y:S01]  /*187f0*/  @P6 STG.E.U16 desc[UR36][R6.64+0xc2], R21 ;  /* 0x0000c21506006986 */ /* 0x0005e2000c101524 */
[----:B------:R-:W-:Y:S01]  /*18800*/  IADD3 R10, P6, R4, UR5, RZ ;  /* 0x00000005040a7c10 */ /* 0x000fe2000ffde0ff */
[----:B------:R-:W-:Y:S01]  /*18810*/  FMUL R18, R223, R2 ;  /* 0x00000002df127220 */ /* 0x000fe20000400000 */
[----:B-1----:R-:W-:Y:S01]  /*18820*/  F2FP.F16.F32.PACK_AB R13, RZ, R14 ;  /* 0x0000000eff0d723e */ /* 0x002fe200000000ff */
[----:B------:R-:W-:Y:S01]  /*18830*/  FMUL R14, R224, R2 ;  /* 0x00000002e00e7220 */ /* 0x000fe20000400000 */
[----:B------:R-:W-:-:S02]  /*18840*/  F2FP.F16.F32.PACK_AB R15, RZ, R15 ;  /* 0x0000000fff0f723e */ /* 0x000fc400000000ff */
[----:B------:R-:W-:Y:S02]  /*18850*/  IADD3 R12, P5, R4, UR5, RZ ;  /* 0x00000005040c7c10 */ /* 0x000fe4000ffbe0ff */
[C---:B------:R-:W-:Y:S02]  /*18860*/  ISETP.GT.AND P4, PT, R0.reuse, 0x68, P2 ;  /* 0x000000680000780c */ /* 0x040fe40001784270 */
[----:B0-----:R-:W-:Y:S02]  /*18870*/  IADD3.X R11, R5, UR4, RZ, P6, !PT ;  /* 0x00000004050b7c10 */ /* 0x001fe4000b7fe4ff */
[----:B------:R-:W-:Y:S02]  /*18880*/  ISETP.GT.AND P6, PT, R0, 0x69, P2 ;  /* 0x000000690000780c */ /* 0x000fe400017c4270 */
[----:B------:R-:W-:Y:S02]  /*18890*/  PRMT R19, R13, 0x7610, R19 ;  /* 0x000076100d137816 */ /* 0x000fe40000000013 */
[----:B------:R-:W-:-:S02]  /*188a0*/  PRMT R20, R15, 0x7610, R20 ;  /* 0x000076100f147816 */ /* 0x000fc40000000014 */
[----:B------:R-:W-:Y:S02]  /*188b0*/  IADD3.X R13, R5, UR4, RZ, P5, !PT ;  /* 0x00000004050d7c10 */ /* 0x000fe4000affe4ff */
[----:B------:R-:W-:Y:S02]  /*188c0*/  F2FP.F16.F32.PACK_AB R18, RZ, R18 ;  /* 0x00000012ff12723e */ /* 0x000fe400000000ff */
[----:B------:R-:W-:Y:S01]  /*188d0*/  F2FP.F16.F32.PACK_AB R14, RZ, R14 ;  /* 0x0000000eff0e723e */ /* 0x000fe200000000ff */
[----:B------:R-:W-:Y:S01]  /*188e0*/  @P0 STG.E.U16 desc[UR36][R10.64+0xc0], R19 ;  /* 0x0000c0130a000986 */ /* 0x000fe2000c101524 */
[----:B--2---:R-:W-:-:S03]  /*188f0*/  PRMT R21, R18, 0x7610, R21 ;  /* 0x0000761012157816 */ /* 0x004fc60000000015 */
[----:B------:R0:W-:Y:S01]  /*18900*/  @P1 STG.E.U16 desc[UR36][R12.64+0xc2], R20 ;  /* 0x0000c2140c001986 */ /* 0x0001e2000c101524 */
[----:B------:R-:W-:-:S03]  /*18910*/  ISETP.GT.AND P0, PT, R0, 0x68, P3 ;  /* 0x000000680000780c */ /* 0x000fc60001f04270 */
[----:B------:R-:W-:Y:S01]  /*18920*/  @P4 STG.E.U16 desc[UR36][R6.64+0xd0], R21 ;  /* 0x0000d01506004986 */ /* 0x000fe2000c101524 */
[----:B0-----:R-:W-:Y:S01]  /*18930*/  PRMT R13, R14, 0x7610, R13 ;  /* 0x000076100e0d7816 */ /* 0x001fe2000000000d */
[-C--:B------:R-:W-:Y:S01]  /*18940*/  FMUL R14, R225, R2.reuse ;  /* 0x00000002e10e7220 */ /* 0x080fe20000400000 */
[----:B------:R-:W-:-:S03]  /*18950*/  FMUL R15, R226, R2 ;  /* 0x00000002e20f7220 */ /* 0x000fc60000400000 */
[----:B------:R0:W-:Y:S01]  /*18960*/  @P6 STG.E.U16 desc[UR36][R6.64+0xd2], R13 ;  /* 0x0000d20d06006986 */ /* 0x0001e2000c101524 */
[----:B------:R-:W-:Y:S01]  /*18970*/  IADD3 R12, P6, R4, UR5, RZ ;  /* 0x00000005040c7c10 */ /* 0x000fe2000ffde0ff */
[----:B------:R-:W-:Y:S01]  /*18980*/  FMUL R18, R219, R2 ;  /* 0x00000002db127220 */ /* 0x000fe20000400000 */
[----:B------:R-:W-:Y:S01]  /*18990*/  F2FP.F16.F32.PACK_AB R11, RZ, R14 ;  /* 0x0000000eff0b723e */ /* 0x000fe200000000ff */
[----:B------:R-:W-:Y:S01]  /*189a0*/  FMUL R14, R220, R2 ;  /* 0x00000002dc0e7220 */ /* 0x000fe20000400000 */
[C---:B------:R-:W-:Y:S02]  /*189b0*/  ISETP.GT.AND P1, PT, R0.reuse, 0x69, P3 ;  /* 0x000000690000780c */ /* 0x040fe40001f24270 */
[----:B------:R-:W-:Y:S02]  /*189c0*/  ISETP.GT.AND P4, PT, R0, 0x70, P2 ;  /* 0x000000700000780c */ /* 0x000fe40001784270 */
[----:B------:R-:W-:Y:S02]  /*189d0*/  PRMT R19, R11, 0x7610, R19 ;  /* 0x000076100b137816 */ /* 0x000fe40000000013 */
[----:B0-----:R-:W-:-:S02]  /*189e0*/  IADD3.X R13, R5, UR4, RZ, P6, !PT ;  /* 0x00000004050d7c10 */ /* 0x001fc4000b7fe4ff */
        /* <DEDUP_REMOVED lines=58> */
[----:B------:R-:W-:Y:S01]  /*18d90*/  ISETP.GT.AND P0, PT, R0, 0x80, P3 ;  /* 0x000000800000780c */ /* 0x000fe20001f04270 */
[----:B------:R1:W-:Y:S01]  /*18da0*/  @P1 STG.E.U16 desc[UR36][R12.64+0xf2], R20 ;  /* 0x0000f2140c001986 */ /* 0x0003e2000c101524 */
[----:B0-----:R-:W-:Y:S01]  /*18db0*/  PRMT R11, R18, 0x7610, R11 ;  /* 0x00007610120b7816 */ /* 0x001fe2000000000b */
[----:B------:R-:W-:-:S04]  /*18dc0*/  FMUL R15, R214, R2 ;  /* 0x00000002d60f7220 */ /* 0x000fc80000400000 */
[----:B------:R0:W-:Y:S04]  /*18dd0*/  @P4 STG.E.U16 desc[UR36][R6.64+0x100], R11 ;  /* 0x0001000b06004986 */ /* 0x0001e8000c101524 */
[----:B------:R2:W-:Y:S01]  /*18de0*/  @P6 STG.E.U16 desc[UR36][R6.64+0x102], R21 ;  /* 0x0001021506006986 */ /* 0x0005e2000c101524 */
[----:B------:R-:W-:Y:S01]  /*18df0*/  IADD3 R10, P6, R4, UR5, RZ ;  /* 0x00000005040a7c10 */ /* 0x000fe2000ffde0ff */
[----:B------:R-:W-:Y:S01]  /*18e00*/  FMUL R18, R207, R2 ;  /* 0x00000002cf127220 */ /* 0x000fe20000400000 */
[----:B-1----:R-:W-:Y:S01]  /*18e10*/  F2FP.F16.F32.PACK_AB R13, RZ, R14 ;  /* 0x0000000eff0d723e */ /* 0x002fe200000000ff */
[----:B------:R-:W-:Y:S01]  /*18e20*/  FMUL R14, R208, R2 ;  /* 0x00000002d00e7220 */ /* 0x000fe20000400000 */
[C---:B------:R-:W-:Y:S02]  /*18e30*/  ISETP.GT.AND P1, PT, R0.reuse, 0x81, P3 ;  /* 0x000000810000780c */ /* 0x040fe40001f24270 */
[----:B------:R-:W-:-:S02]  /*18e40*/  ISETP.GT.AND P4, PT, R0, 0x88, P2 ;  /* 0x000000880000780c */ /* 0x000fc40001784270 */
[----:B0-----:R-:W-:Y:S02]  /*18e50*/  IADD3.X R11, R5, UR4, RZ, P6, !PT ;  /* 0x00000004050b7c10 */ /* 0x001fe4000b7fe4ff */
[----:B------:R-:W-:Y:S02]  /*18e60*/  ISETP.GT.AND P6, PT, R0, 0x89, P2 ;  /* 0x000000890000780c */ /* 0x000fe400017c4270 */
[----:B------:R-:W-:Y:S02]  /*18e70*/  PRMT R19, R13, 0x7610, R19 ;  /* 0x000076100d137816 */ /* 0x000fe40000000013 */
[----:B------:R-:W-:Y:S02]  /*18e80*/  F2FP.F16.F32.PACK_AB R15, RZ, R15 ;  /* 0x0000000fff0f723e */ /* 0x000fe400000000ff */
[----:B------:R-:W-:Y:S02]  /*18e90*/  IADD3 R12, P5, R4, UR5, RZ ;  /* 0x00000005040c7c10 */ /* 0x000fe4000ffbe0ff */
[----:B------:R-:W-:-:S02]  /*18ea0*/  F2FP.F16.F32.PACK_AB R18, RZ, R18 ;  /* 0x00000012ff12723e */ /* 0x000fc400000000ff */
[----:B------:R-:W-:Y:S01]  /*18eb0*/  F2FP.F16.F32.PACK_AB R14, RZ, R14 ;  /* 0x0000000eff0e723e */ /* 0x000fe200000000ff */
[----:B------:R0:W-:Y:S01]  /*18ec0*/  @P0 STG.E.U16 desc[UR36][R10.64+0x100], R19 ;  /* 0x000100130a000986 */ /* 0x0001e2000c101524 */
[----:B------:R-:W-:Y:S02]  /*18ed0*/  PRMT R20, R15, 0x7610, R20 ;  /* 0x000076100f147816 */ /* 0x000fe40000000014 */
[----:B------:R-:W-:Y:S02]  /*18ee0*/  IADD3.X R13, R5, UR4, RZ, P5, !PT ;  /* 0x00000004050d7c10 */ /* 0x000fe4000affe4ff */
[----:B--2---:R-:W-:Y:S01]  /*18ef0*/  PRMT R21, R14, 0x7610, R21 ;  /* 0x000076100e157816 */ /* 0x004fe20000000015 */
        /* <DEDUP_REMOVED lines=172> */
[----:B------:R-:W-:Y:S01]  /*199c0*/  FMUL R15, R182, R2 ;  /* 0x00000002b60f7220 */ /* 0x000fe20000400000 */
[----:B------:R-:W-:-:S03]  /*199d0*/  ISETP.GT.AND P1, PT, R0, 0xc1, P3 ;  /* 0x000000c10000780c */ /* 0x000fc60001f24270 */
[----:B------:R0:W-:Y:S01]  /*199e0*/  @P4 STG.E.U16 desc[UR36][R6.64+0x180], R11 ;  /* 0x0001800b06004986 */ /* 0x0001e2000c101524 */
[----:B------:R-:W-:Y:S01]  /*199f0*/  FMUL R18, R175, R2 ;  /* 0x00000002af127220 */ /* 0x000fe20000400000 */
[----:B-1----:R-:W-:Y:S02]  /*19a00*/  F2FP.F16.F32.PACK_AB R13, RZ, R14 ;  /* 0x0000000eff0d723e */ /* 0x002fe400000000ff */
[----:B------:R1:W-:Y:S01]  /*19a10*/  @P6 STG.E.U16 desc[UR36][R6.64+0x182], R21 ;  /* 0x0001821506006986 */ /* 0x0003e2000c101524 */
[----:B------:R-:W-:Y:S01]  /*19a20*/  IADD3 R10, P6, R4, UR5, RZ ;  /* 0x00000005040a7c10 */ /* 0x000fe2000ffde0ff */
[----:B------:R-:W-:Y:S01]  /*19a30*/  FMUL R14, R176, R2 ;  /* 0x00000002b00e7220 */ /* 0x000fe20000400000 */
[----:B------:R-:W-:Y:S02]  /*19a40*/  F2FP.F16.F32.PACK_AB R15, RZ, R15 ;  /* 0x0000000fff0f723e */ /* 0x000fe400000000ff */
[----:B------:R-:W-:Y:S02]  /*19a50*/  ISETP.GT.AND P4, PT, R0, 0xc8, P2 ;  /* 0x000000c80000780c */ /* 0x000fe40001784270 */
[----:B------:R-:W-:-:S02]  /*19a60*/  IADD3 R12, P5, R4, UR5, RZ ;  /* 0x00000005040c7c10 */ /* 0x000fc4000ffbe0ff */
[----:B0-----:R-:W-:Y:S02]  /*19a70*/  IADD3.X R11, R5, UR4, RZ, P6, !PT ;  /* 0x00000004050b7c10 */ /* 0x001fe4000b7fe4ff */
[----:B------:R-:W-:Y:S02]  /*19a80*/  PRMT R19, R13, 0x7610, R19 ;  /* 0x000076100d137816 */ /* 0x000fe40000000013 */
[----:B------:R-:W-:Y:S02]  /*19a90*/  F2FP.F16.F32.PACK_AB R18, RZ, R18 ;  /* 0x00000012ff12723e */ /* 0x000fe400000000ff */
[----:B------:R-:W-:Y:S02]  /*19aa0*/  ISETP.GT.AND P6, PT, R0, 0xc9, P2 ;  /* 0x000000c90000780c */ /* 0x000fe400017c4270 */
[----:B------:R-:W-:Y:S02]  /*19ab0*/  PRMT R20, R15, 0x7610, R20 ;  /* 0x000076100f147816 */ /* 0x000fe40000000014 */
[----:B------:R-:W-:-:S02]  /*19ac0*/  IADD3.X R13, R5, UR4, RZ, P5, !PT ;  /* 0x00000004050d7c10 */ /* 0x000fc4000affe4ff */
[----:B------:R-:W-:Y:S01]  /*19ad0*/  F2FP.F16.F32.PACK_AB R14, RZ, R14 ;  /* 0x0000000eff0e723e */ /* 0x000fe200000000ff */
[----:B------:R0:W-:Y:S03]  /*19ae0*/  @P0 STG.E.U16 desc[UR36][R10.64+0x180], R19 ;  /* 0x000180130a000986 */ /* 0x0001e6000c101524 */
[----:B-1----:R-:W-:Y:S01]  /*19af0*/  PRMT R21, R14, 0x7610, R21 ;  /* 0x000076100e157816 */ /* 0x002fe20000000015 */
[----:B------:R1:W-:Y:S01]  /*19b00*/  @P1 STG.E.U16 desc[UR36][R12.64+0x182], R20 ;  /* 0x000182140c001986 */ /* 0x0003e2000c101524 */
[-C--:B------:R-:W-:Y:S01]  /*19b10*/  FMUL R14, R177, R2.reuse ;  /* 0x00000002b10e7220 */ /* 0x080fe20000400000 */
[----:B------:R-:W-:Y:S01]  /*19b20*/  ISETP.GT.AND P1, PT, R0, 0xc8, P3 ;  /* 0x000000c80000780c */ /* 0x000fe20001f24270 */
[----:B------:R-:W-:Y:S01]  /*19b30*/  FMUL R15, R178, R2 ;  /* 0x00000002b20f7220 */ /* 0x000fe20000400000 */
[----:B0-----:R-:W-:Y:S02]  /*19b40*/  PRMT R11, R18, 0x7610, R11 ;  /* 0x00007610120b7816 */ /* 0x001fe4000000000b */
[----:B------:R-:W-:-:S02]  /*19b50*/  IADD3 R10, P0, R4, UR5, RZ ;  /* 0x00000005040a7c10 */ /* 0x000fc4000ff1e0ff */
[----:B-1----:R-:W-:Y:S01]  /*19b60*/  F2FP.F16.F32.PACK_AB R13, RZ, R14 ;  /* 0x0000000eff0d723e */ /* 0x002fe200000000ff */
[----:B------:R0:W-:Y:S01]  /*19b70*/  @P4 STG.E.U16 desc[UR36][R6.64+0x190], R11 ;  /* 0x0001900b06004986 */ /* 0x0001e2000c101524 */
[----:B------:R-:W-:Y:S01]  /*19b80*/  ISETP.GT.AND P4, PT, R0, 0xc9, P3 ;  /* 0x000000c90000780c */ /* 0x000fe20001f84270 */
[-C--:B------:R-:W-:Y:S01]  /*19b90*/  FMUL R14, R172, R2.reuse ;  /* 0x00000002ac0e7220 */ /* 0x080fe20000400000 */
[----:B------:R-:W-:Y:S01]  /*19ba0*/  ISETP.GT.AND P5, PT, R0, 0xd0, P2 ;  /* 0x000000d00000780c */ /* 0x000fe200017a4270 */
[----:B------:R-:W-:Y:S01]  /*19bb0*/  @P6 STG.E.U16 desc[UR36][R6.64+0x192], R21 ;  /* 0x0001921506006986 */ /* 0x000fe2000c101524 */
[----:B------:R-:W-:Y:S01]  /*19bc0*/  FMUL R18, R171, R2 ;  /* 0x00000002ab127220 */ /* 0x000fe20000400000 */
[----:B------:R-:W-:Y:S02]  /*19bd0*/  F2FP.F16.F32.PACK_AB R15, RZ, R15 ;  /* 0x0000000fff0f723e */ /* 0x000fe400000000ff */
[----:B------:R-:W-:Y:S02]  /*19be0*/  IADD3 R12, P6, R4, UR5, RZ ;  /* 0x00000005040c7c10 */ /* 0x000fe4000ffde0ff */
[----:B0-----:R-:W-:-:S02]  /*19bf0*/  IADD3.X R11, R5, UR4, RZ, P0, !PT ;  /* 0x00000004050b7c10 */ /* 0x001fc400087fe4ff */
[----:B------:R-:W-:Y:S02]  /*19c00*/  ISETP.GT.AND P0, PT, R0, 0xd1, P2 ;  /* 0x000000d10000780c */ /* 0x000fe40001704270 */
[----:B------:R-:W-:Y:S02]  /*19c10*/  PRMT R19, R13, 0x7610, R19 ;  /* 0x000076100d137816 */ /* 0x000fe40000000013 */
[----:B------:R-:W-:Y:S02]  /*19c20*/  F2FP.F16.F32.PACK_AB R14, RZ, R14 ;  /* 0x0000000eff0e723e */ /* 0x000fe400000000ff */
[----:B------:R-:W-:Y:S01]  /*19c30*/  PRMT R20, R15, 0x7610, R20 ;  /* 0x000076100f147816 */ /* 0x000fe20000000014 */
[----:B------:R0:W-:Y:S01]  /*19c40*/  @P1 STG.E.U16 desc[UR36][R10.64+0x190], R19 ;  /* 0x000190130a001986 */ /* 0x0001e2000c101524 */
[----:B------:R-:W-:Y:S02]  /*19c50*/  IADD3.X R13, R5, UR4, RZ, P6, !PT ;  /* 0x00000004050d7c10 */ /* 0x000fe4000b7fe4ff */
[----:B------:R-:W-:-:S02]  /*19c60*/  F2FP.F16.F32.PACK_AB R18, RZ, R18 ;  /* 0x00000012ff12723e */ /* 0x000fc400000000ff */
[----:B------:R-:W-:Y:S01]  /*19c70*/  ISETP.GT.AND P1, PT, R0, 0xd0, P3 ;  /* 0x000000d00000780c */ /* 0x000fe20001f24270 */
[----:B------:R1:W-:Y:S01]  /*19c80*/  @P4 STG.E.U16 desc[UR36][R12.64+0x192], R20 ;  /* 0x000192140c004986 */ /* 0x0003e2000c101524 */
[----:B0-----:R-:W-:Y:S01]  /*19c90*/  PRMT R11, R14, 0x7610, R11 ;  /* 0x000076100e0b7816 */ /* 0x001fe2000000000b */
[-C--:B------:R-:W-:Y:S02]  /*19ca0*/  FMUL R14, R173, R2.reuse ;  /* 0x00000002ad0e7220 */ /* 0x080fe40000400000 */
[----:B------:R0:W-:Y:S01]  /*19cb0*/  @P5 STG.E.U16 desc[UR36][R6.64+0x1a0], R18 ;  /* 0x0001a01206005986 */ /* 0x0001e2000c101524 */
[----:B------:R-:W-:Y:S01]  /*19cc0*/  FMUL R15, R174, R2 ;  /* 0x00000002ae0f7220 */ /* 0x000fe20000400000 */
[----:B------:R-:W-:Y:S02]  /*19cd0*/  ISETP.GT.AND P4, PT, R0, 0xd1, P3 ;  /* 0x000000d10000780c */ /* 0x000fe40001f84270 */
[----:B------:R2:W-:Y:S01]  /*19ce0*/  @P0 STG.E.U16 desc[UR36][R6.64+0x1a2], R11 ;  /* 0x0001a20b06000986 */ /* 0x0005e2000c101524 */
[----:B------:R-:W-:-:S02]  /*19cf0*/  IADD3 R10, P0, R4, UR5, RZ ;  /* 0x00000005040a7c10 */ /* 0x000fc4000ff1e0ff */
[----:B-1----:R-:W-:Y:S02]  /*19d00*/  F2FP.F16.F32.PACK_AB R13, RZ, R14 ;  /* 0x0000000eff0d723e */ /* 0x002fe400000000ff */
[----:B------:R-:W-:Y:S02]  /*19d10*/  F2FP.F16.F32.PACK_AB R15, RZ, R15 ;  /* 0x0000000fff0f723e */ /* 0x000fe400000000ff */
[----:B------:R-:W-:Y:S01]  /*19d20*/  IADD3 R12, P5, R4, UR5, RZ ;  /* 0x00000005040c7c10 */ /* 0x000fe2000ffbe0ff */
[----:B------:R-:W-:Y:S01]  /*19d30*/  FMUL R14, R167, R2 ;  /* 0x00000002a70e7220 */ /* 0x000fe20000400000 */
[----:B0-----:R-:W-:Y:S02]  /*19d40*/  PRMT R18, R13, 0x7610, R18 ;  /* 0x000076100d127816 */ /* 0x001fe40000000012 */
[----:B--2---:R-:W-:Y:S02]  /*19d50*/  IADD3.X R11, R5, UR4, RZ, P0, !PT ;  /* 0x00000004050b7c10 */ /* 0x004fe400087fe4ff */
[----:B------:R-:W-:-:S02]  /*19d60*/  ISETP.GT.AND P0, PT, R0, 0xd8, P2 ;  /* 0x000000d80000780c */ /* 0x000fc40001704270 */
[----:B------:R-:W-:Y:S02]  /*19d70*/  IADD3.X R13, R5, UR4, RZ, P5, !PT ;  /* 0x00000004050d7c10 */ /* 0x000fe4000affe4ff */
[----:B------:R-:W-:Y:S01]  /*19d80*/  PRMT R19, R15, 0x7610, R19 ;  /* 0x000076100f137816 */ /* 0x000fe20000000013 */
[----:B------:R0:W-:Y:S01]  /*19d90*/  @P1 STG.E.U16 desc[UR36][R10.64+0x1a0], R18 ;  /* 0x0001a0120a001986 */ /* 0x0001e2000c101524 */
[C---:B------:R-:W-:Y:S01]  /*19da0*/  ISETP.GT.AND P1, PT, R0.reuse, 0xd9, P2 ;  /* 0x000000d90000780c */ /* 0x040fe20001724270 */
[----:B------:R-:W-:Y:S02]  /*19db0*/  FMUL R15, R169, R2 ;  /* 0x00000002a90f7220 */ /* 0x000fe40000400000 */
[----:B------:R1:W-:Y:S01]  /*19dc0*/  @P4 STG.E.U16 desc[UR36][R12.64+0x1a2], R19 ;  /* 0x0001a2130c004986 */ /* 0x0003e2000c101524 */
[----:B------:R-:W-:Y:S02]  /*19dd0*/  ISETP.GT.AND P4, PT, R0, 0xd8, P3 ;  /* 0x000000d80000780c */ /* 0x000fe40001f84270 */
[----:B0-----:R-:W-:Y:S01]  /*19de0*/  F2FP.F16.F32.PACK_AB R11, RZ, R14 ;  /* 0x0000000eff0b723e */ /* 0x001fe200000000ff */
[----:B------:R-:W-:Y:S01]  /*19df0*/  FMUL R14, R168, R2 ;  /* 0x00000002a80e7220 */ /* 0x000fe20000400000 */
[----:B------:R-:W-:-:S03]  /*19e00*/  F2FP.F16.F32.PACK_AB R15, RZ, R15 ;  /* 0x0000000fff0f723e */ /* 0x000fc600000000ff */
[----:B------:R0:W-:Y:S01]  /*19e10*/  @P0 STG.E.U16 desc[UR36][R6.64+0x1b0], R11 ;  /* 0x0001b00b06000986 */ /* 0x0001e2000c101524 */
[----:B------:R-:W-:Y:S02]  /*19e20*/  F2FP.F16.F32.PACK_AB R14, RZ, R14 ;  /* 0x0000000eff0e723e */ /* 0x000fe400000000ff */
[----:B------:R-:W-:Y:S02]  /*19e30*/  IADD3 R10, P0, R4, UR5, RZ ;  /* 0x00000005040a7c10 */ /* 0x000fe4000ff1e0ff */
[----:B------:R-:W-:Y:S02]  /*19e40*/  PRMT R18, R14, 0x7610, R18 ;  /* 0x000076100e127816 */ /* 0x000fe40000000012 */
[----:B-1----:R-:W-:Y:S01]  /*19e50*/  PRMT R19, R15, 0x7610, R19 ;  /* 0x000076100f137816 */ /* 0x002fe20000000013 */
[----:B------:R-:W-:Y:S01]  /*19e60*/  FMUL R13, R170, R2 ;  /* 0x00000002aa0d7220 */ /* 0x000fe20000400000 */
[----:B0-----:R-:W-:Y:S01]  /*19e70*/  IADD3.X R11, R5, UR4, RZ, P0, !PT ;  /* 0x00000004050b7c10 */ /* 0x001fe200087fe4ff */
[----:B------:R-:W-:Y:S01]  /*19e80*/  @P1 STG.E.U16 desc[UR36][R6.64+0x1b2], R18 ;  /* 0x0001b21206001986 */ /* 0x000fe2000c101524 */
[----:B------:R-:W-:-:S03]  /*19e90*/  ISETP.GT.AND P0, PT, R0, 0xd9, P3 ;  /* 0x000000d90000780c */ /* 0x000fc60001f04270 */
[----:B------:R0:W-:Y:S01]  /*19ea0*/  @P4 STG.E.U16 desc[UR36][R10.64+0x1b0], R19 ;  /* 0x0001b0130a004986 */ /* 0x0001e2000c101524 */
[----:B------:R-:W-:Y:S01]  /*19eb0*/  IADD3 R12, P4, R4, UR5, RZ ;  /* 0x00000005040c7c10 */ /* 0x000fe2000ff9e0ff */
[-C--:B------:R-:W-:Y:S01]  /*19ec0*/  FMUL R14, R163, R2.reuse ;  /* 0x00000002a30e7220 */ /* 0x080fe20000400000 */
[----:B------:R-:W-:Y:S01]  /*19ed0*/  ISETP.GT.AND P1, PT, R0, 0xe0, P2 ;  /* 0x000000e00000780c */ /* 0x000fe20001724270 */
[----:B------:R-:W-:Y:S01]  /*19ee0*/  FMUL R15, R164, R2 ;  /* 0x00000002a40f7220 */ /* 0x000fe20000400000 */
[----:B------:R-:W-:Y:S02]  /*19ef0*/  ISETP.GT.AND P5, PT, R0, 0xe0, P3 ;  /* 0x000000e00000780c */ /* 0x000fe40001fa4270 */
[----:B------:R-:W-:Y:S02]  /*19f00*/  F2FP.F16.F32.PACK_AB R14, RZ, R14 ;  /* 0x0000000eff0e723e */ /* 0x000fe400000000ff */
[----:B0-----:R-:W-:Y:S02]  /*19f10*/  F2FP.F16.F32.PACK_AB R11, RZ, R13 ;  /* 0x0000000dff0b723e */ /* 0x001fe400000000ff */
[----:B------:R-:W-:-:S02]  /*19f20*/  IADD3.X R13, R5, UR4, RZ, P4, !PT ;  /* 0x00000004050d7c10 */ /* 0x000fc4000a7fe4ff */
[----:B------:R-:W-:Y:S01]  /*19f30*/  ISETP.GT.AND P4, PT, R0, 0xe1, P2 ;  /* 0x000000e10000780c */ /* 0x000fe20001784270 */
[----:B------:R-:W-:Y:S01]  /*19f40*/  FMUL R10, R165, R2 ;  /* 0x00000002a50a7220 */ /* 0x000fe20000400000 */
[----:B------:R-:W-:Y:S01]  /*19f50*/  PRMT R18, R14, 0x7610, R18 ;  /* 0x000076100e127816 */ /* 0x000fe20000000012 */
[----:B------:R0:W-:Y:S01]  /*19f60*/  @P0 STG.E.U16 desc[UR36][R12.64+0x1b2], R11 ;  /* 0x0001b20b0c000986 */ /* 0x0001e2000c101524 */
[----:B------:R-:W-:Y:S02]  /*19f70*/  F2FP.F16.F32.PACK_AB R15, RZ, R15 ;  /* 0x0000000fff0f723e */ /* 0x000fe400000000ff */
[----:B------:R-:W-:Y:S02]  /*19f80*/  F2FP.F16.F32.PACK_AB R14, RZ, R10 ;  /* 0x0000000aff0e723e */ /* 0x000fe400000000ff */
[----:B------:R-:W-:Y:S01]  /*19f90*/  IADD3 R10, P0, R4, UR5, RZ ;  /* 0x00000005040a7c10 */ /* 0x000fe2000ff1e0ff */
[----:B------:R-:W-:Y:S01]  /*19fa0*/  @P1 STG.E.U16 desc[UR36][R6.64+0x1c0], R18 ;  /* 0x0001c01206001986 */ /* 0x000fe2000c101524 */
[----:B------:R-:W-:-:S03]  /*19fb0*/  PRMT R19, R14, 0x7610, R19 ;  /* 0x000076100e137816 */ /* 0x000fc60000000013 */
[----:B------:R-:W-:Y:S01]  /*19fc0*/  @P4 STG.E.U16 desc[UR36][R6.64+0x1c2], R15 ;  /* 0x0001c20f06004986 */ /* 0x000fe2000c101524 */
[----:B0-----:R-:W-:Y:S02]  /*19fd0*/  IADD3.X R11, R5, UR4, RZ, P0, !PT ;  /* 0x00000004050b7c10 */ /* 0x001fe400087fe4ff */
[----:B------:R-:W-:Y:S01]  /*19fe0*/  ISETP.GT.AND P4, PT, R0, 0xe1, P3 ;  /* 0x000000e10000780c */ /* 0x000fe20001f84270 */
[-C--:B------:R-:W-:Y:S01]  /*19ff0*/  FMUL R13, R166, R2.reuse ;  /* 0x00000002a60d7220 */ /* 0x080fe20000400000 */
[C---:B------:R-:W-:Y:S01]  /*1a000*/  ISETP.GT.AND P1, PT, R3.reuse, 0x100, PT ;  /* 0x000001000300780c */ /* 0x040fe20003f24270 */
[----:B------:R0:W-:Y:S01]  /*1a010*/  @P5 STG.E.U16 desc[UR36][R10.64+0x1c0], R19 ;  /* 0x0001c0130a005986 */ /* 0x0001e2000c101524 */
[----:B------:R-:W-:Y:S01]  /*1a020*/  ISETP.GT.AND P0, PT, R3, 0x108, PT ;  /* 0x000001080300780c */ /* 0x000fe20003f04270 */
[----:B------:R-:W-:Y:S01]  /*1a030*/  FMUL R3, R159, R2 ;  /* 0x000000029f037220 */ /* 0x000fe20000400000 */
[----:B------:R-:W-:Y:S02]  /*1a040*/  IADD3 R12, P5, R4, UR5, RZ ;  /* 0x00000005040c7c10 */ /* 0x000fe4000ffbe0ff */
[----:B------:R-:W-:-:S02]  /*1a050*/  ISETP.GT.AND P6, PT, R0, 0xe8, P2 ;  /* 0x000000e80000780c */ /* 0x000fc400017c4270 */
[----:B------:R-:W-:Y:S02]  /*1a060*/  F2FP.F16.F32.PACK_AB R3, RZ, R3 ;  /* 0x00000003ff03723e */ /* 0x000fe400000000ff */
[----:B0-----:R-:W-:Y:S02]  /*1a070*/  F2FP.F16.F32.PACK_AB R11, RZ, R13 ;  /* 0x0000000dff0b723e */ /* 0x001fe400000000ff */
[----:B------:R-:W-:Y:S02]  /*1a080*/  IADD3.X R13, R5, UR4, RZ, P5, !PT ;  /* 0x00000004050d7c10 */ /* 0x000fe4000affe4ff */
[----:B------:R-:W-:Y:S01]  /*1a090*/  PRMT R15, R3, 0x7610, R15 ;  /* 0x00007610030f7816 */ /* 0x000fe2000000000f */
[-C--:B------:R-:W-:Y:S01]  /*1a0a0*/  FMUL R3, R161, R2.reuse ;  /* 0x00000002a1037220 */ /* 0x080fe20000400000 */
[C---:B------:R-:W-:Y:S01]  /*1a0b0*/  ISETP.GT.AND P5, PT, R0.reuse, 0xe9, P2 ;  /* 0x000000e90000780c */ /* 0x040fe200017a4270 */
[----:B------:R0:W-:Y:S01]  /*1a0c0*/  @P4 STG.E.U16 desc[UR36][R12.64+0x1c2], R11 ;  /* 0x0001c20b0c004986 */ /* 0x0001e2000c101524 */
[----:B------:R-:W-:Y:S01]  /*1a0d0*/  ISETP.GT.AND P4, PT, R0, 0xe8, P3 ;  /* 0x000000e80000780c */ /* 0x000fe20001f84270 */
[----:B------:R-:W-:Y:S01]  /*1a0e0*/  FMUL R14, R160, R2 ;  /* 0x00000002a00e7220 */ /* 0x000fe20000400000 */
[----:B------:R-:W-:Y:S01]  /*1a0f0*/  F2FP.F16.F32.PACK_AB R3, RZ, R3 ;  /* 0x00000003ff03723e */ /* 0x000fe200000000ff */
[----:B------:R-:W-:Y:S01]  /*1a100*/  @P6 STG.E.U16 desc[UR36][R6.64+0x1d0], R15 ;  /* 0x0001d00f06006986 */ /* 0x000fe2000c101524 */
[----:B------:R-:W-:-:S02]  /*1a110*/  IADD3 R10, P6, R4, UR5, RZ ;  /* 0x00000005040a7c10 */ /* 0x000fc4000ffde0ff */
[----:B------:R-:W-:Y:S02]  /*1a120*/  F2FP.F16.F32.PACK_AB R14, RZ, R14 ;  /* 0x0000000eff0e723e */ /* 0x000fe400000000ff */
[----:B------:R-:W-:Y:S02]  /*1a130*/  PRMT R19, R3, 0x7610, R19 ;  /* 0x0000761003137816 */ /* 0x000fe40000000013 */
[----:B0-----:R-:W-:Y:S01]  /*1a140*/  IADD3.X R11, R5, UR4, RZ, P6, !PT ;  /* 0x00000004050b7c10 */ /* 0x001fe2000b7fe4ff */
[----:B------:R-:W-:Y:S01]  /*1a150*/  @P5 STG.E.U16 desc[UR36][R6.64+0x1d2], R14 ;  /* 0x0001d20e06005986 */ /* 0x000fe2000c101524 */
[----:B------:R-:W-:Y:S01]  /*1a160*/  FMUL R3, R162, R2 ;  /* 0x00000002a2037220 */ /* 0x000fe20000400000 */
[----:B------:R-:W-:Y:S02]  /*1a170*/  IADD3 R18, P6, R4, UR5, RZ ;  /* 0x0000000504127c10 */ /* 0x000fe4000ffde0ff */
[----:B------:R0:W-:Y:S01]  /*1a180*/  @P4 STG.E.U16 desc[UR36][R10.64+0x1d0], R19 ;  /* 0x0001d0130a004986 */ /* 0x0001e2000c101524 */
[----:B------:R-:W-:-:S02]  /*1a190*/  ISETP.GT.AND P4, PT, R0, 0xe9, P3 ;  /* 0x000000e90000780c */ /* 0x000fc40001f84270 */
[----:B------:R-:W-:Y:S01]  /*1a1a0*/  ISETP.GT.AND P5, PT, R0, 0xf0, P2 ;  /* 0x000000f00000780c */ /* 0x000fe200017a4270 */
[-C--:B------:R-:W-:Y:S01]  /*1a1b0*/  FMUL R12, R155, R2.reuse ;  /* 0x000000029b0c7220 */ /* 0x080fe20000400000 */
[----:B------:R-:W-:Y:S01]  /*1a1c0*/  F2FP.F16.F32.PACK_AB R3, RZ, R3 ;  /* 0x00000003ff03723e */ /* 0x000fe200000000ff */
[----:B------:R-:W-:Y:S01]  /*1a1d0*/  FMUL R13, R156, R2 ;  /* 0x000000029c0d7220 */ /* 0x000fe20000400000 */
[----:B0-----:R-:W-:Y:S02]  /*1a1e0*/  IADD3.X R19, R5, UR4, RZ, P6, !PT ;  /* 0x0000000405137c10 */ /* 0x001fe4000b7fe4ff */
[----:B------:R-:W-:Y:S02]  /*1a1f0*/  ISETP.GT.AND P6, PT, R0, 0xf1, P2 ;  /* 0x000000f10000780c */ /* 0x000fe400017c4270 */
[----:B------:R-:W-:Y:S02]  /*1a200*/  PRMT R21, R3, 0x7610, R21 ;  /* 0x0000761003157816 */ /* 0x000fe40000000015 */
[----:B------:R-:W-:-:S02]  /*1a210*/  F2FP.F16.F32.PACK_AB R15, RZ, R12 ;  /* 0x0000000cff0f723e */ /* 0x000fc400000000ff */
[----:B------:R-:W-:Y:S01]  /*1a220*/  F2FP.F16.F32.PACK_AB R20, RZ, R13 ;  /* 0x0000000dff14723e */ /* 0x000fe200000000ff */
[----:B------:R0:W-:Y:S04]  /*1a230*/  @P4 STG.E.U16 desc[UR36][R18.64+0x1d2], R21 ;  /* 0x0001d21512004986 */ /* 0x0001e8000c101524 */
[----:B------:R-:W-:Y:S01]  /*1a240*/  @P5 STG.E.U16 desc[UR36][R6.64+0x1e0], R15 ;  /* 0x0001e00f06005986 */ /* 0x000fe2000c101524 */
[----:B------:R-:W-:Y:S01]  /*1a250*/  ISETP.GT.AND P5, PT, R0, 0xf0, P3 ;  /* 0x000000f00000780c */ /* 0x000fe20001fa4270 */
[-C--:B------:R-:W-:Y:S02]  /*1a260*/  FMUL R14, R157, R2.reuse ;  /* 0x000000029d0e7220 */ /* 0x080fe40000400000 */
[----:B------:R1:W-:Y:S01]  /*1a270*/  @P6 STG.E.U16 desc[UR36][R6.64+0x1e2], R20 ;  /* 0x0001e21406006986 */ /* 0x0003e2000c101524 */
[----:B------:R-:W-:Y:S01]  /*1a280*/  FMUL R13, R158, R2 ;  /* 0x000000029e0d7220 */ /* 0x000fe20000400000 */
[----:B0-----:R-:W-:-:S02]  /*1a290*/  IADD3 R18, P6, R4, UR5, RZ ;  /* 0x0000000504127c10 */ /* 0x001fc4000ffde0ff */
[----:B------:R-:W-:Y:S02]  /*1a2a0*/  ISETP.GT.AND P4, PT, R0, 0xf1, P3 ;  /* 0x000000f10000780c */ /* 0x000fe40001f84270 */
[----:B------:R-:W-:Y:S02]  /*1a2b0*/  F2FP.F16.F32.PACK_AB R14, RZ, R14 ;  /* 0x0000000eff0e723e */ /* 0x000fe400000000ff */
[----:B------:R-:W-:Y:S02]  /*1a2c0*/  IADD3.X R19, R5, UR4, RZ, P6, !PT ;  /* 0x0000000405137c10 */ /* 0x000fe4000b7fe4ff */
[----:B------:R-:W-:Y:S02]  /*1a2d0*/  F2FP.F16.F32.PACK_AB R13, RZ, R13 ;  /* 0x0000000dff0d723e */ /* 0x000fe400000000ff */
[----:B-1----:R-:W-:Y:S01]  /*1a2e0*/  IADD3 R20, P6, R4, UR5, RZ ;  /* 0x0000000504147c10 */ /* 0x002fe2000ffde0ff */
[----:B------:R0:W-:Y:S01]  /*1a2f0*/  @P5 STG.E.U16 desc[UR36][R18.64+0x1e0], R14 ;  /* 0x0001e00e12005986 */ /* 0x0001e2000c101524 */
[----:B------:R-:W-:-:S02]  /*1a300*/  ISETP.GT.AND P5, PT, R0, 0xf8, P2 ;  /* 0x000000f80000780c */ /* 0x000fc400017a4270 */
[----:B------:R-:W-:Y:S02]  /*1a310*/  PRMT R15, R13, 0x7610, R15 ;  /* 0x000076100d0f7816 */ /* 0x000fe4000000000f */
[----:B------:R-:W-:Y:S02]  /*1a320*/  IADD3.X R21, R5, UR4, RZ, P6, !PT ;  /* 0x0000000405157c10 */ /* 0x000fe4000b7fe4ff */
[----:B------:R-:W-:Y:S01]  /*1a330*/  ISETP.GT.AND P2, PT, R0, 0xf9, P2 ;  /* 0x000000f90000780c */ /* 0x000fe20001744270 */
[-C--:B------:R-:W-:Y:S01]  /*1a340*/  FMUL R10, R22, R2.reuse ;  /* 0x00000002160a7220 */ /* 0x080fe20000400000 */
[-C--:B------:R-:W-:Y:S01]  /*1a350*/  FMUL R12, R152, R2.reuse ;  /* 0x00000002980c7220 */ /* 0x080fe20000400000 */
[----:B------:R-:W-:Y:S01]  /*1a360*/  FMUL R11, R23, R2 ;  /* 0x00000002170b7220 */ /* 0x000fe20000400000 */
[----:B------:R-:W-:Y:S01]  /*1a370*/  @P4 STG.E.U16 desc[UR36][R20.64+0x1e2], R15 ;  /* 0x0001e20f14004986 */ /* 0x000fe2000c101524 */
[----:B------:R-:W-:Y:S02]  /*1a380*/  ISETP.GT.AND P4, PT, R0, 0xf8, P3 ;  /* 0x000000f80000780c */ /* 0x000fe40001f84270 */
[----:B------:R-:W-:-:S02]  /*1a390*/  F2FP.F16.F32.PACK_AB R13, RZ, R10 ;  /* 0x0000000aff0d723e */ /* 0x000fc400000000ff */
[----:B------:R-:W-:Y:S02]  /*1a3a0*/  F2FP.F16.F32.PACK_AB R12, RZ, R12 ;  /* 0x0000000cff0c723e */ /* 0x000fe400000000ff */
[----:B------:R-:W-:Y:S02]  /*1a3b0*/  F2FP.F16.F32.PACK_AB R11, RZ, R11 ;  /* 0x0000000bff0b723e */ /* 0x000fe400000000ff */
[----:B------:R-:W-:Y:S01]  /*1a3c0*/  IADD3 R10, P6, R4, UR5, RZ ;  /* 0x00000005040a7c10 */ /* 0x000fe2000ffde0ff */
[----:B------:R1:W-:Y:S01]  /*1a3d0*/  @P5 STG.E.U16 desc[UR36][R6.64+0x1f0], R13 ;  /* 0x0001f00d06005986 */ /* 0x0003e2000c101524 */
[----:B0-----:R-:W-:Y:S01]  /*1a3e0*/  PRMT R18, R12, 0x7610, R18 ;  /* 0x000076100c127816 */ /* 0x001fe20000000012 */
[----:B------:R-:W-:Y:S01]  /*1a3f0*/  @P2 IMAD.MOV.U32 R12, RZ, RZ, R6 ;  /* 0x000000ffff0c2224 */ /* 0x000fe200078e0006 */
[----:B------:R-:W-:Y:S02]  /*1a400*/  PRMT R19, R11, 0x7610, R19 ;  /* 0x000076100b137816 */ /* 0x000fe40000000013 */
[----:B------:R-:W-:Y:S01]  /*1a410*/  IADD3.X R11, R5, UR4, RZ, P6, !PT ;  /* 0x00000004050b7c10 */ /* 0x000fe2000b7fe4ff */
[----:B------:R-:W-:Y:S01]  /*1a420*/  USHF.L.U32 UR12, UR8, 0x9, URZ ;  /* 0x00000009080c7899 */ /* 0x000fe2000800063f */
[----:B------:R-:W-:Y:S01]  /*1a430*/  ISETP.GT.AND P3, PT, R0, 0xf9, P3 ;  /* 0x000000f90000780c */ /* 0x000fe20001f64270 */
[----:B-1----:R-:W-:-:S02]  /*1a440*/  @P2 IMAD.MOV.U32 R13, RZ, RZ, R7 ;  /* 0x000000ffff0d2224 */ /* 0x002fc400078e0007 */
[----:B------:R-:W-:Y:S01]  /*1a450*/  FMUL R3, R153, R2 ;  /* 0x0000000299037220 */ /* 0x000fe20000400000 */
[----:B------:R-:W-:Y:S02]  /*1a460*/  USHF.L.U64.HI UR11, UR8, 0x9, UR9 ;  /* 0x00000009080b7899 */ /* 0x000fe40008010209 */
[----:B------:R-:W-:Y:S01]  /*1a470*/  @P2 STG.E.U16 desc[UR36][R12.64+0x1f2], R19 ;  /* 0x0001f2130c002986 */ /* 0x000fe2000c101524 */
[----:B------:R-:W-:-:S03]  /*1a480*/  ISETP.GT.AND P2, PT, R0, RZ, P1 ;  /* 0x000000ff0000720c */ /* 0x000fc60000f44270 */
[----:B------:R0:W-:Y:S01]  /*1a490*/  @P4 STG.E.U16 desc[UR36][R10.64+0x1f0], R18 ;  /* 0x0001f0120a004986 */ /* 0x0001e2000c101524 */
[----:B------:R-:W-:Y:S01]  /*1a4a0*/  ISETP.GT.AND P4, PT, R0, 0x1, P1 ;  /* 0x000000010000780c */ /* 0x000fe20000f84270 */
[-C--:B------:R-:W-:Y:S01]  /*1a4b0*/  FMUL R24, R24, R2.reuse ;  /* 0x0000000218187220 */ /* 0x080fe20000400000 */
[----:B------:R-:W-:Y:S01]  /*1a4c0*/  IADD3 R14, P5, R4, UR5, RZ ;  /* 0x00000005040e7c10 */ /* 0x000fe2000ffbe0ff */
[----:B------:R-:W-:Y:S01]  /*1a4d0*/  FMUL R25, R25, R2 ;  /* 0x0000000219197220 */ /* 0x000fe20000400000 */
[----:B------:R-:W-:Y:S02]  /*1a4e0*/  IADD3 R6, P6, R8, UR12, RZ ;  /* 0x0000000c08067c10 */ /* 0x000fe4000ffde0ff */
[----:B------:R-:W-:Y:S02]  /*1a4f0*/  F2FP.F16.F32.PACK_AB R3, RZ, R3 ;  /* 0x00000003ff03723e */ /* 0x000fe400000000ff */
[----:B------:R-:W-:Y:S02]  /*1a500*/  IADD3.X R15, R5, UR4, RZ, P5, !PT ;  /* 0x00000004050f7c10 */ /* 0x000fe4000affe4ff */
[----:B------:R-:W-:-:S02]  /*1a510*/  F2FP.F16.F32.PACK_AB R24, RZ, R24 ;  /* 0x00000018ff18723e */ /* 0x000fc400000000ff */
[----:B------:R-:W-:Y:S02]  /*1a520*/  IADD3.X R7, R9, UR11, RZ, P6, !PT ;  /* 0x0000000b09077c10 */ /* 0x000fe4000b7fe4ff */
[----:B------:R-:W-:Y:S01]  /*1a530*/  F2FP.F16.F32.PACK_AB R25, RZ, R25 ;  /* 0x00000019ff19723e */ /* 0x000fe200000000ff */
[----:B------:R-:W-:Y:S01]  /*1a540*/  @P3 STG.E.U16 desc[UR36][R14.64+0x1f2], R3 ;  /* 0x0001f2030e003986 */ /* 0x000fe2000c101524 */
[----:B------:R-:W-:Y:S02]  /*1a550*/  ISETP.GT.AND P5, PT, R0, RZ, P0 ;  /* 0x000000ff0000720c */ /* 0x000fe400007a4270 */
[----:B------:R-:W-:Y:S01]  /*1a560*/  IADD3 R8, P6, R4, UR12, RZ ;  /* 0x0000000c04087c10 */ /* 0x000fe2000ffde0ff */
[----:B------:R-:W-:Y:S01]  /*1a570*/  @P2 STG.E.U16 desc[UR36][R6.64], R24 ;  /* 0x0000001806002986 */ /* 0x000fe2000c101524 */
[----:B------:R-:W-:-:S03]  /*1a580*/  ISETP.GT.AND P3, PT, R0, 0x8, P1 ;  /* 0x000000080000780c */ /* 0x000fc60000f64270 */
[----:B------:R-:W-:Y:S01]  /*1a590*/  @P4 STG.E.U16 desc[UR36][R6.64+0x2], R25 ;  /* 0x0000021906004986 */ /* 0x000fe2000c101524 */
[----:B------:R-:W-:Y:S01]  /*1a5a0*/  ISETP.GT.AND P4, PT, R0, 0x1, P0 ;  /* 0x000000010000780c */ /* 0x000fe20000784270 */
[-C--:B------:R-:W-:Y:S01]  /*1a5b0*/  FMUL R26, R26, R2.reuse ;  /* 0x000000021a1a7220 */ /* 0x080fe20000400000 */
[----:B------:R-:W-:Y:S01]  /*1a5c0*/  ISETP.GT.AND P2, PT, R0, 0x9, P1 ;  /* 0x000000090000780c */ /* 0x000fe20000f44270 */
[-C--:B------:R-:W-:Y:S01]  /*1a5d0*/  FMUL R27, R27, R2.reuse ;  /* 0x000000021b1b7220 */ /* 0x080fe20000400000 */
[----:B------:R-:W-:Y:S01]  /*1a5e0*/  IADD3.X R9, R5, UR11, RZ, P6, !PT ;  /* 0x0000000b05097c10 */ /* 0x000fe2000b7fe4ff */
[-C--:B------:R-:W-:Y:S01]  /*1a5f0*/  FMUL R28, R28, R2.reuse ;  /* 0x000000021c1c7220 */ /* 0x080fe20000400000 */
[----:B0-----:R-:W-:Y:S01]  /*1a600*/  IADD3 R10, P6, R4, UR12, RZ ;  /* 0x0000000c040a7c10 */ /* 0x001fe2000ffde0ff */
[----:B------:R-:W-:Y:S01]  /*1a610*/  FMUL R29, R29, R2 ;  /* 0x000000021d1d7220 */ /* 0x000fe20000400000 */
[----:B------:R-:W-:Y:S02]  /*1a620*/  F2FP.F16.F32.PACK_AB R26, RZ, R26 ;  /* 0x0000001aff1a723e */ /* 0x000fe400000000ff */
[----:B------:R-:W-:-:S02]  /*1a630*/  F2FP.F16.F32.PACK_AB R27, RZ, R27 ;  /* 0x0000001bff1b723e */ /* 0x000fc400000000ff */
[----:B------:R-:W-:Y:S02]  /*1a640*/  IADD3.X R11, R5, UR11, RZ, P6, !PT ;  /* 0x0000000b050b7c10 */ /* 0x000fe4000b7fe4ff */
[----:B------:R-:W-:Y:S02]  /*1a650*/  F2FP.F16.F32.PACK_AB R28, RZ, R28 ;  /* 0x0000001cff1c723e */ /* 0x000fe400000000ff */
[----:B------:R-:W-:Y:S01]  /*1a660*/  F2FP.F16.F32.PACK_AB R29, RZ, R29 ;  /* 0x0000001dff1d723e */ /* 0x000fe200000000ff */
[----:B------:R0:W-:Y:S01]  /*1a670*/  @P5 STG.E.U16 desc[UR36][R8.64], R26 ;  /* 0x0000001a08005986 */ /* 0x0001e2000c101524 */
[----:B------:R-:W-:-:S03]  /*1a680*/  ISETP.GT.AND P5, PT, R0, 0x8, P0 ;  /* 0x000000080000780c */ /* 0x000fc600007a4270 */
[----:B------:R1:W-:Y:S01]  /*1a690*/  @P4 STG.E.U16 desc[UR36][R10.64+0x2], R27 ;  /* 0x0000021b0a004986 */ /* 0x0003e2000c101524 */
[----:B------:R-:W-:Y:S01]  /*1a6a0*/  ISETP.GT.AND P4, PT, R0, 0x9, P0 ;  /* 0x000000090000780c */ /* 0x000fe20000784270 */
[-C--:B------:R-:W-:Y:S02]  /*1a6b0*/  FMUL R30, R30, R2.reuse ;  /* 0x000000021e1e7220 */ /* 0x080fe40000400000 */
[----:B------:R-:W-:Y:S01]  /*1a6c0*/  @P3 STG.E.U16 desc[UR36][R6.64+0x10], R28 ;  /* 0x0000101c06003986 */ /* 0x000fe2000c101524 */
[----:B------:R-:W-:Y:S02]  /*1a6d0*/  ISETP.GT.AND P3, PT, R0, 0x10, P1 ;  /* 0x000000100000780c */ /* 0x000fe40000f64270 */
[----:B0-----:R-:W-:Y:S01]  /*1a6e0*/  IADD3 R8, P6, R4, UR12, RZ ;  /* 0x0000000c04087c10 */ /* 0x001fe2000ffde0ff */
[----:B------:R-:W-:Y:S01]  /*1a6f0*/  @P2 STG.E.U16 desc[UR36][R6.64+0x12], R29 ;  /* 0x0000121d06002986 */ /* 0x000fe2000c101524 */
[----:B------:R-:W-:Y:S01]  /*1a700*/  ISETP.GT.AND P2, PT, R0, 0x11, P1 ;  /* 0x000000110000780c */ /* 0x000fe20000f44270 */
[-C--:B------:R-:W-:Y:S01]  /*1a710*/  FMUL R31, R31, R2.reuse ;  /* 0x000000021f1f7220 */ /* 0x080fe20000400000 */
[----:B------:R-:W-:Y:S01]  /*1a720*/  IADD3.X R9, R5, UR11, RZ, P6, !PT ;  /* 0x0000000b05097c10 */ /* 0x000fe2000b7fe4ff */
[-C--:B------:R-:W-:Y:S01]  /*1a730*/  FMUL R32, R32, R2.reuse ;  /* 0x0000000220207220 */ /* 0x080fe20000400000 */
[----:B-1----:R-:W-:Y:S01]  /*1a740*/  IADD3 R10, P6, R4, UR12, RZ ;  /* 0x0000000c040a7c10 */ /* 0x002fe2000ffde0ff */
[----:B------:R-:W-:Y:S01]  /*1a750*/  FMUL R33, R33, R2 ;  /* 0x0000000221217220 */ /* 0x000fe20000400000 */
[----:B------:R-:W-:-:S02]  /*1a760*/  F2FP.F16.F32.PACK_AB R30, RZ, R30 ;  /* 0x0000001eff1e723e */ /* 0x000fc400000000ff */
[----:B------:R-:W-:Y:S02]  /*1a770*/  F2FP.F16.F32.PACK_AB R31, RZ, R31 ;  /* 0x0000001fff1f723e */ /* 0x000fe400000000ff */
        /* <DEDUP_REMOVED lines=64> */
[----:B------:R-:W-:Y:S02]  /*1ab80*/  ISETP.GT.AND P5, PT, R0, 0x28, P0 ;  /* 0x000000280000780c */ /* 0x000fe400007a4270 */
[----:B------:R-:W-:Y:S01]  /*1ab90*/  IADD3 R12, P6, R4, UR12, RZ ;  /* 0x0000000c040c7c10 */ /* 0x000fe2000ffde0ff */
[----:B------:R1:W-:Y:S01]  /*1aba0*/  @P4 STG.E.U16 desc[UR36][R10.64+0x42], R43 ;  /* 0x0000422b0a004986 */ /* 0x0003e2000c101524 */
[----:B------:R-:W-:Y:S01]  /*1abb0*/  ISETP.GT.AND P4, PT, R0, 0x29, P0 ;  /* 0x000000290000780c */ /* 0x000fe20000784270 */
[----:B------:R-:W-:-:S02]  /*1abc0*/  FMUL R46, R46, R2 ;  /* 0x000000022e2e7220 */ /* 0x000fc40000400000 */
[----:B------:R-:W-:Y:S01]  /*1abd0*/  @P3 STG.E.U16 desc[UR36][R6.64+0x50], R44 ;  /* 0x0000502c06003986 */ /* 0x000fe2000c101524 */
[C---:B------:R-:W-:Y:S01]  /*1abe0*/  ISETP.GT.AND P3, PT, R0.reuse, 0x30, P1 ;  /* 0x000000300000780c */ /* 0x040fe20000f64270 */
[-C--:B------:R-:W-:Y:S02]  /*1abf0*/  FMUL R47, R47, R2.reuse ;  /* 0x000000022f2f7220 */ /* 0x080fe40000400000 */
[----:B------:R-:W-:Y:S01]  /*1ac00*/  @P2 STG.E.U16 desc[UR36][R6.64+0x52], R45 ;  /* 0x0000522d06002986 */ /* 0x000fe2000c101524 */
[----:B------:R-:W-:Y:S01]  /*1ac10*/  ISETP.GT.AND P2, PT, R0, 0x31, P1 ;  /* 0x000000310000780c */ /* 0x000fe20000f44270 */
[-C--:B------:R-:W-:Y:S01]  /*1ac20*/  FMUL R48, R48, R2.reuse ;  /* 0x0000000230307220 */ /* 0x080fe20000400000 */
[----:B------:R-:W-:Y:S01]  /*1ac30*/  IADD3.X R13, R5, UR11, RZ, P6, !PT ;  /* 0x0000000b050d7c10 */ /* 0x000fe2000b7fe4ff */
[----:B------:R-:W-:Y:S01]  /*1ac40*/  FMUL R49, R49, R2 ;  /* 0x0000000231317220 */ /* 0x000fe20000400000 */
[----:B0-----:R-:W-:Y:S02]  /*1ac50*/  IADD3 R8, P6, R4, UR12, RZ ;  /* 0x0000000c04087c10 */ /* 0x001fe4000ffde0ff */
[----:B------:R-:W-:-:S02]  /*1ac60*/  F2FP.F16.F32.PACK_AB R46, RZ, R46 ;  /* 0x0000002eff2e723e */ /* 0x000fc400000000ff */
[----:B------:R-:W-:Y:S02]  /*1ac70*/  F2FP.F16.F32.PACK_AB R47, RZ, R47 ;  /* 0x0000002fff2f723e */ /* 0x000fe400000000ff */
[----:B------:R-:W-:Y:S02]  /*1ac80*/  IADD3.X R9, R5, UR11, RZ, P6, !PT ;  /* 0x0000000b05097c10 */ /* 0x000fe4000b7fe4ff */
[----:B------:R-:W-:Y:S02]  /*1ac90*/  F2FP.F16.F32.PACK_AB R48, RZ, R48 ;  /* 0x00000030ff30723e */ /* 0x000fe400000000ff */
[----:B------:R-:W-:Y:S01]  /*1aca0*/  F2FP.F16.F32.PACK_AB R49, RZ, R49 ;  /* 0x00000031ff31723e */ /* 0x000fe200000000ff */
[----:B------:R-:W-:Y:S01]  /*1acb0*/  @P5 STG.E.U16 desc[UR36][R12.64+0x50], R46 ;  /* 0x0000502e0c005986 */ /* 0x000fe2000c101524 */
[----:B------:R-:W-:Y:S02]  /*1acc0*/  ISETP.GT.AND P5, PT, R0, 0x30, P0 ;  /* 0x000000300000780c */ /* 0x000fe400007a4270 */
[----:B-1----:R-:W-:Y:S01]  /*1acd0*/  IADD3 R10, P6, R4, UR12, RZ ;  /* 0x0000000c040a7c10 */ /* 0x002fe2000ffde0ff */
        /* <DEDUP_REMOVED lines=477> */
[----:B------:R0:W-:Y:S04]  /*1cab0*/  @P5 STG.E.U16 desc[UR36][R10.64+0x1d0], R142 ;  /* 0x0001d08e0a005986 */ /* 0x0001e8000c101524 */
[----:B------:R1:W-:Y:S01]  /*1cac0*/  @P4 STG.E.U16 desc[UR36][R8.64+0x1d2], R143 ;  /* 0x0001d28f08004986 */ /* 0x0003e2000c101524 */
[----:B------:R-:W-:-:S03]  /*1cad0*/  ISETP.GT.AND P4, PT, R0, 0xf0, P0 ;  /* 0x000000f00000780c */ /* 0x000fc60000784270 */
[----:B------:R2:W-:Y:S01]  /*1cae0*/  @P3 STG.E.U16 desc[UR36][R6.64+0x1e0], R144 ;  /* 0x0001e09006003986 */ /* 0x0005e2000c101524 */
[----:B------:R-:W-:Y:S02]  /*1caf0*/  ISETP.GT.AND P3, PT, R0, 0xf1, P0 ;  /* 0x000000f10000780c */ /* 0x000fe40000764270 */
[----:B0-----:R-:W-:Y:S01]  /*1cb00*/  IADD3 R10, P6, R4, UR12, RZ ;  /* 0x0000000c040a7c10 */ /* 0x001fe2000ffde0ff */
[----:B------:R2:W-:Y:S01]  /*1cb10*/  @P2 STG.E.U16 desc[UR36][R6.64+0x1e2], R145 ;  /* 0x0001e29106002986 */ /* 0x0005e2000c101524 */
[----:B------:R-:W-:Y:S01]  /*1cb20*/  ISETP.GT.AND P2, PT, R0, 0xf8, P1 ;  /* 0x000000f80000780c */ /* 0x000fe20000f44270 */
[-C--:B------:R-:W-:Y:S01]  /*1cb30*/  FMUL R146, R146, R2.reuse ;  /* 0x0000000292927220 */ /* 0x080fe20000400000 */
[-C--:B------:R-:W-:Y:S01]  /*1cb40*/  FMUL R147, R147, R2.reuse ;  /* 0x0000000293937220 */ /* 0x080fe20000400000 */
[----:B------:R-:W-:Y:S01]  /*1cb50*/  IADD3.X R11, R5, UR11, RZ, P6, !PT ;  /* 0x0000000b050b7c10 */ /* 0x000fe2000b7fe4ff */
[----:B------:R-:W-:Y:S01]  /*1cb60*/  FMUL R148, R148, R2 ;  /* 0x0000000294947220 */ /* 0x000fe20000400000 */
[----:B-1----:R-:W-:-:S02]  /*1cb70*/  IADD3 R8, P6, R4, UR12, RZ ;  /* 0x0000000c04087c10 */ /* 0x002fc4000ffde0ff */
[----:B------:R-:W-:Y:S02]  /*1cb80*/  F2FP.F16.F32.PACK_AB R146, RZ, R146 ;  /* 0x00000092ff92723e */ /* 0x000fe400000000ff */
[----:B------:R-:W-:Y:S02]  /*1cb90*/  F2FP.F16.F32.PACK_AB R147, RZ, R147 ;  /* 0x00000093ff93723e */ /* 0x000fe400000000ff */
[----:B------:R-:W-:Y:S02]  /*1cba0*/  IADD3.X R9, R5, UR11, RZ, P6, !PT ;  /* 0x0000000b05097c10 */ /* 0x000fe4000b7fe4ff */
[----:B------:R-:W-:Y:S02]  /*1cbb0*/  F2FP.F16.F32.PACK_AB R148, RZ, R148 ;  /* 0x00000094ff94723e */ /* 0x000fe400000000ff */
[C---:B------:R-:W-:Y:S01]  /*1cbc0*/  ISETP.GT.AND P1, PT, R0.reuse, 0xf9, P1 ;  /* 0x000000f90000780c */ /* 0x040fe20000f24270 */
[----:B------:R2:W-:Y:S01]  /*1cbd0*/  @P4 STG.E.U16 desc[UR36][R10.64+0x1e0], R146 ;  /* 0x0001e0920a004986 */ /* 0x0005e2000c101524 */
[C---:B------:R-:W-:Y:S01]  /*1cbe0*/  ISETP.GT.AND P5, PT, R0.reuse, 0xf8, P0 ;  /* 0x000000f80000780c */ /* 0x040fe200007a4270 */
[-C--:B------:R-:W-:Y:S01]  /*1cbf0*/  FMUL R149, R149, R2.reuse ;  /* 0x0000000295957220 */ /* 0x080fe20000400000 */
[----:B------:R-:W-:Y:S01]  /*1cc00*/  ISETP.GT.AND P0, PT, R0, 0xf9, P0 ;  /* 0x000000f90000780c */ /* 0x000fe20000704270 */
[----:B------:R2:W-:Y:S01]  /*1cc10*/  @P3 STG.E.U16 desc[UR36][R8.64+0x1e2], R147 ;  /* 0x0001e29308003986 */ /* 0x0005e2000c101524 */
[-C--:B------:R-:W-:Y:S01]  /*1cc20*/  FMUL R150, R150, R2.reuse ;  /* 0x0000000296967220 */ /* 0x080fe20000400000 */
[C---:B------:R-:W-:Y:S01]  /*1cc30*/  IADD3 R12, P3, R4.reuse, UR12, RZ ;  /* 0x0000000c040c7c10 */ /* 0x040fe2000ff7e0ff */
[----:B------:R-:W-:Y:S01]  /*1cc40*/  FMUL R151, R151, R2 ;  /* 0x0000000297977220 */ /* 0x000fe20000400000 */
[----:B------:R2:W-:Y:S01]  /*1cc50*/  @P2 STG.E.U16 desc[UR36][R6.64+0x1f0], R148 ;  /* 0x0001f09406002986 */ /* 0x0005e2000c101524 */
[----:B------:R-:W-:-:S02]  /*1cc60*/  IADD3 R4, P2, R4, UR12, RZ ;  /* 0x0000000c04047c10 */ /* 0x000fc4000ff5e0ff */
[----:B------:R-:W-:Y:S02]  /*1cc70*/  F2FP.F16.F32.PACK_AB R149, RZ, R149 ;  /* 0x00000095ff95723e */ /* 0x000fe400000000ff */
[C---:B------:R-:W-:Y:S02]  /*1cc80*/  IADD3.X R13, R5.reuse, UR11, RZ, P3, !PT ;  /* 0x0000000b050d7c10 */ /* 0x040fe40009ffe4ff */
[----:B------:R-:W-:Y:S02]  /*1cc90*/  F2FP.F16.F32.PACK_AB R150, RZ, R150 ;  /* 0x00000096ff96723e */ /* 0x000fe400000000ff */
[----:B------:R-:W-:Y:S02]  /*1cca0*/  IADD3.X R5, R5, UR11, RZ, P2, !PT ;  /* 0x0000000b05057c10 */ /* 0x000fe400097fe4ff */
[----:B------:R-:W-:Y:S01]  /*1ccb0*/  F2FP.F16.F32.PACK_AB R151, RZ, R151 ;  /* 0x00000097ff97723e */ /* 0x000fe200000000ff */
[----:B------:R2:W-:Y:S04]  /*1ccc0*/  @P1 STG.E.U16 desc[UR36][R6.64+0x1f2], R149 ;  /* 0x0001f29506001986 */ /* 0x0005e8000c101524 */
[----:B------:R2:W-:Y:S04]  /*1ccd0*/  @P5 STG.E.U16 desc[UR36][R4.64+0x1f0], R150 ;  /* 0x0001f09604005986 */ /* 0x0005e8000c101524 */
[----:B------:R2:W-:Y:S02]  /*1cce0*/  @P0 STG.E.U16 desc[UR36][R12.64+0x1f2], R151 ;  /* 0x0001f2970c000986 */ /* 0x0005e4000c101524 */
.L_x_299:
[----:B------:R-:W-:Y:S05]  /*1ccf0*/  BSYNC B0 ;  /* 0x0000000000007941 */ /* 0x000fea0003800000 */
.L_x_33:
[----:B0-2---:R-:W2:Y:S04]  /*1cd00*/  LDL.LU R5, [R1+0x400] ;  /* 0x0004000001057983 */ /* 0x005ea80000300800 */
[----:B------:R-:W2:Y:S01]  /*1cd10*/  LDL.LU R4, [R1+0x404] ;  /* 0x0004040001047983 */ /* 0x000ea20000300800 */
[----:B------:R-:W-:Y:S01]  /*1cd20*/  ULDC UR4, c[0x0][0xc] ;  /* 0x0000030000047ab9 */ /* 0x000fe20000000800 */
[----:B------:R-:W-:Y:S01]  /*1cd30*/  ULDC UR5, c[0x0][0x10] ;  /* 0x0000040000057ab9 */ /* 0x000fe20000000800 */
[----:B------:R-:W2:Y:S01]  /*1cd40*/  LDC R3, c[0x0][0x14] ;  /* 0x00000500ff037b82 */ /* 0x000ea20000000800 */
[----:B------:R-:W-:Y:S01]  /*1cd50*/  UIMAD.WIDE.U32 UR4, UR4, UR5, URZ ;  /* 0x00000005040472a5 */ /* 0x000fe2000f8e003f */
[----:B------:R-:W-:Y:S01]  /*1cd60*/  PRMT R0, RZ, 0x7610, R0 ;  /* 0x00007610ff007816 */ /* 0x000fe20000000000 */
[----:B------:R-:W-:Y:S01]  /*1cd70*/  UMOV UR42, 0xffffffff ;  /* 0xffffffff002a7882 */ /* 0x000fe20000000000 */
[----:B------:R-:W-:-:S03]  /*1cd80*/  UMOV UR43, 0xffffffff ;  /* 0xffffffff002b7882 */ /* 0x000fc60000000000 */
[----:B--2---:R-:W-:-:S04]  /*1cd90*/  IMAD.WIDE.U32 R4, R3, UR4, R4 ;  /* 0x0000000403047c25 */ /* 0x004fc8000f8e0004 */
[----:B------:R-:W-:Y:S01]  /*1cda0*/  IMAD R3, R3, UR5, RZ ;  /* 0x0000000503037c24 */ /* 0x000fe2000f8e02ff */
[----:B------:R-:W-:Y:S01]  /*1cdb0*/  ULDC.64 UR4, c[0x0][0x650] ;  /* 0x0001940000047ab9 */ /* 0x000fe20000000a00 */
[----:B------:R-:W-:Y:S01]  /*1cdc0*/  IMAD.MOV.U32 R7, RZ, RZ, R4 ;  /* 0x000000ffff077224 */ /* 0x000fe200078e0004 */
[----:B------:R-:W-:Y:S01]  /*1cdd0*/  ISETP.GE.U32.AND P0, PT, R4, UR4, PT ;  /* 0x0000000404007c0c */ /* 0x000fe2000bf06070 */
[----:B------:R-:W-:-:S05]  /*1cde0*/  IMAD.IADD R6, R5, 0x1, R3 ;  /* 0x0000000105067824 */ /* 0x000fca00078e0203 */
[----:B------:R0:W-:Y:S01]  /*1cdf0*/  STL [R1+0x400], R6 ;  /* 0x0004000601007387 */ /* 0x0001e20000100800 */
[----:B------:R-:W-:-:S03]  /*1ce00*/  ISETP.GE.U32.AND.EX P0, PT, R6, UR5, PT, P0 ;  /* 0x0000000506007c0c */ /* 0x000fc6000bf06100 */
[----:B------:R0:W-:Y:S10]  /*1ce10*/  STL [R1+0x404], R7 ;  /* 0x0004040701007387 */ /* 0x0001f40000100800 */
[----:B0-----:R-:W-:Y:S05]  /*1ce20*/  @P0 BRA `(.L_x_300) ;  /* 0x0000000400880947 */ /* 0x001fea0003800000 */
[----:B------:R-:W0:Y:S01]  /*1ce30*/  S2UR UR6, SR_CTAID.X ;  /* 0x00000000000679c3 */ /* 0x000e220000002500 */
[----:B------:R-:W-:Y:S01]  /*1ce40*/  ULDC.64 UR12, c[0x0][0x628] ;  /* 0x00018a00000c7ab9 */ /* 0x000fe20000000a00 */
[----:B------:R-:W-:Y:S01]  /*1ce50*/  ULDC UR4, c[0x0][0x150] ;  /* 0x0000540000047ab9 */ /* 0x000fe20000000800 */
[----:B------:R-:W-:Y:S01]  /*1ce60*/  ISETP.NE.U32.AND P0, PT, RZ, UR12, PT ;  /* 0x0000000cff007c0c */ /* 0x000fe2000bf05070 */
[----:B------:R-:W-:Y:S01]  /*1ce70*/  ULDC UR15, c[0x0][0x630] ;  /* 0x00018c00000f7ab9 */ /* 0x000fe20000000800 */
[C---:B------:R-:W-:Y:S01]  /*1ce80*/  R2UR UR16, R7.reuse ;  /* 0x00000000071072ca */ /* 0x040fe200000e0000 */
[----:B------:R-:W-:Y:S01]  /*1ce90*/  ULDC UR19, c[0x0][0x154] ;  /* 0x0000550000137ab9 */ /* 0x000fe20000000800 */
[----:B------:R-:W-:Y:S01]  /*1cea0*/  ISETP.NE.AND.EX P0, PT, RZ, UR13, PT, P0 ;  /* 0x0000000dff007c0c */ /* 0x000fe2000bf05300 */
[----:B------:R-:W2:Y:S01]  /*1ceb0*/  S2UR UR18, SR_CTAID.Y ;  /* 0x00000000001279c3 */ /* 0x000ea20000002600 */
[----:B------:R-:W-:Y:S02]  /*1cec0*/  R2UR UR17, R6 ;  /* 0x00000000061172ca */ /* 0x000fe400000e0000 */
[----:B------:R-:W-:-:S02]  /*1ced0*/  R2UR UR10, R7 ;  /* 0x00000000070a72ca */ /* 0x000fc400000e0000 */
[----:B------:R-:W-:Y:S02]  /*1cee0*/  R2UR UR11, R6 ;  /* 0x00000000060b72ca */ /* 0x000fe400000e0000 */
[----:B0-----:R-:W-:-:S05]  /*1cef0*/  I2FP.F32.U32 R0, UR6 ;  /* 0x0000000600007c45 */ /* 0x001fca0008201000 */
[----:B------:R-:W-:-:S04]  /*1cf00*/  FMUL R0, R0, UR4 ;  /* 0x0000000400007c20 */ /* 0x000fc80008400000 */
[----:B------:R0:W0:Y:S01]  /*1cf10*/  F2I.U32.TRUNC.NTZ R3, R0 ;  /* 0x0000000000037305 */ /* 0x000022000020f000 */
[----:B--2---:R-:W-:Y:S05]  /*1cf20*/  @!P0 BRA `(.L_x_301) ;  /* 0x0000000000308947 */ /* 0x004fea0003800000 */
        /* <DEDUP_REMOVED lines=12> */
.L_x_301:
[----:B------:R-:W-:Y:S01]  /*1cff0*/  USHF.R.U64 UR43, UR10, UR15, UR11 ;  /* 0x0000000f0a2b7299 */ /* 0x000fe2000800120b */
[----:B0-----:R-:W-:Y:S01]  /*1d000*/  I2FP.F32.U32 R0, UR18 ;  /* 0x0000001200007c45 */ /* 0x001fe20008201000 */
[----:B------:R-:W-:Y:S02]  /*1d010*/  USHF.R.U32.HI UR4, URZ, UR15, UR11 ;  /* 0x0000000f3f047299 */ /* 0x000fe4000801160b */
[----:B------:R-:W-:Y:S02]  /*1d020*/  UIADD3 UR10, UP0, URZ, -UR43, URZ ;  /* 0x8000002b3f0a7290 */ /* 0x000fe4000ff1e03f */
[----:B------:R-:W-:Y:S01]  /*1d030*/  FMUL R0, R0, UR19 ;  /* 0x0000001300007c20 */ /* 0x000fe20008400000 */
[----:B------:R-:W-:Y:S01]  /*1d040*/  ULDC.64 UR12, c[0x0][0x620] ;  /* 0x00018800000c7ab9 */ /* 0x000fe20000000a00 */
[----:B------:R-:W-:Y:S01]  /*1d050*/  UIADD3.X UR4, URZ, ~UR4, URZ, UP0, !UPT ;  /* 0x800000043f047290 */ /* 0x000fe200087fe43f */
[----:B------:R-:W-:Y:S01]  /*1d060*/  UMOV UR8, UR16 ;  /* 0x0000001000087c82 */ /* 0x000fe20008000000 */
[----:B------:R-:W-:-:S02]  /*1d070*/  UMOV UR9, UR17 ;  /* 0x0000001100097c82 */ /* 0x000fc40008000000 */
[----:B------:R-:W-:Y:S01]  /*1d080*/  UIMAD UR4, UR4, UR12, URZ ;  /* 0x0000000c040472a4 */ /* 0x000fe2000f8e023f */
[----:B------:R-:W0:Y:S01]  /*1d090*/  F2I.U32.TRUNC.NTZ R0, R0 ;  /* 0x0000000000007305 */ /* 0x000e22000020f000 */
[----:B------:R-:W-:Y:S01]  /*1d0a0*/  UIMAD.WIDE.U32 UR8, UR10, UR12, UR8 ;  /* 0x0000000c0a0872a5 */ /* 0x000fe2000f8e0008 */
[----:B------:R-:W-:Y:S01]  /*1d0b0*/  R2UR UR12, R3 ;  /* 0x00000000030c72ca */ /* 0x000fe200000e0000 */
[----:B------:R-:W-:Y:S01]  /*1d0c0*/  UIMAD UR10, UR10, UR13, UR4 ;  /* 0x0000000d0a0a72a4 */ /* 0x000fe2000f8e0204 */
[----:B------:R-:W-:Y:S01]  /*1d0d0*/  ULDC UR11, c[0x0][0x618] ;  /* 0x00018600000b7ab9 */ /* 0x000fe20000000800 */
[----:B------:R-:W-:Y:S02]  /*1d0e0*/  ULDC UR21, c[0x0][0x658] ;  /* 0x0001960000157ab9 */ /* 0x000fe40000000800 */
[----:B------:R-:W-:Y:S01]  /*1d0f0*/  UIADD3 UR9, UR9, UR10, URZ ;  /* 0x0000000a09097290 */ /* 0x000fe2000fffe03f */
[----:B------:R-:W-:Y:S01]  /*1d100*/  UMOV UR15, 0xffffffff ;  /* 0xffffffff000f7882 */ /* 0x000fe20000000000 */
[----:B------:R-:W-:Y:S01]  /*1d110*/  ULDC.64 UR4, c[0x0][0x640] ;  /* 0x0001900000047ab9 */ /* 0x000fe20000000a00 */
[----:B------:R-:W-:Y:S01]  /*1d120*/  USHF.L.U32 UR15, UR15, UR21, URZ ;  /* 0x000000150f0f7299 */ /* 0x000fe2000800063f */
[----:B------:R-:W-:Y:S01]  /*1d130*/  ISETP.NE.U32.AND P0, PT, RZ, UR4, PT ;  /* 0x00000004ff007c0c */ /* 0x000fe2000bf05070 */
[----:B------:R-:W-:-:S02]  /*1d140*/  USHF.R.U64 UR16, UR8, UR11, UR9 ;  /* 0x0000000b08107299 */ /* 0x000fc40008001209 */
[----:B------:R-:W-:Y:S01]  /*1d150*/  USHF.R.U32.HI UR8, URZ, UR11, UR9 ;  /* 0x0000000b3f087299 */ /* 0x000fe20008011609 */
[----:B0-----:R-:W-:Y:S01]  /*1d160*/  R2UR UR14, R0 ;  /* 0x00000000000e72ca */ /* 0x001fe200000e0000 */
[----:B------:R-:W-:Y:S01]  /*1d170*/  ULDC UR17, c[0x0][0x608] ;  /* 0x0001820000117ab9 */ /* 0x000fe20000000800 */
[----:B------:R-:W-:Y:S01]  /*1d180*/  ULOP3.LUT UR41, URZ, UR15, URZ, 0x33, !UPT ;  /* 0x0000000f3f297292 */ /* 0x000fe2000f8e333f */
[----:B------:R-:W-:Y:S01]  /*1d190*/  ISETP.NE.AND.EX P0, PT, RZ, UR5, PT, P0 ;  /* 0x00000005ff007c0c */ /* 0x000fe2000bf05300 */
[----:B------:R-:W-:Y:S02]  /*1d1a0*/  USHF.R.U64 UR15, UR16, UR17, UR8 ;  /* 0x00000011100f7299 */ /* 0x000fe40008001208 */
[----:B------:R-:W-:Y:S02]  /*1d1b0*/  USHF.R.U32.HI UR8, URZ, UR17, UR8 ;  /* 0x000000113f087299 */ /* 0x000fe40008011608 */
[----:B------:R-:W-:Y:S02]  /*1d1c0*/  UIADD3 UR12, -UR12, URZ, URZ ;  /* 0x0000003f0c0c7290 */ /* 0x000fe4000fffe13f */
[----:B------:R-:W-:Y:S01]  /*1d1d0*/  USHF.R.U64 UR17, UR15, UR21, UR8 ;  /* 0x000000150f117299 */ /* 0x000fe20008001208 */
[----:B------:R-:W-:Y:S01]  /*1d1e0*/  UMOV UR19, 0x1 ;  /* 0x0000000100137882 */ /* 0x000fe20000000000 */
[----:B------:R-:W-:Y:S01]  /*1d1f0*/  ULDC UR13, c[0x0][0x144] ;  /* 0x00005100000d7ab9 */ /* 0x000fe20000000800 */
[----:B------:R-:W-:Y:S01]  /*1d200*/  ULDC UR7, c[0x0][0x600] ;  /* 0x0001800000077ab9 */ /* 0x000fe20000000800 */
[----:B------:R-:W-:-:S02]  /*1d210*/  USHF.L.U32 UR24, UR19, UR21, URZ ;  /* 0x0000001513187299 */ /* 0x000fc4000800063f */
[----:B------:R-:W-:Y:S02]  /*1d220*/  USHF.R.U32.HI UR8, URZ, UR21, UR8 ;  /* 0x000000153f087299 */ /* 0x000fe40008011608 */
[----:B------:R-:W-:Y:S02]  /*1d230*/  UIMAD UR21, UR13, UR12, UR6 ;  /* 0x0000000c0d1572a4 */ /* 0x000fe4000f8e0206 */
[----:B------:R-:W-:Y:S02]  /*1d240*/  UIADD3 UR20, UR7, -0x1, URZ ;  /* 0xffffffff07147890 */ /* 0x000fe4000fffe03f */
[----:B------:R-:W-:Y:S01]  /*1d250*/  UIADD3 UR19, -UR14, URZ, URZ ;  /* 0x0000003f0e137290 */ /* 0x000fe2000fffe13f */
[----:B------:R-:W-:Y:S01]  /*1d260*/  ULDC UR25, c[0x0][0x148] ;  /* 0x0000520000197ab9 */ /* 0x000fe20000000800 */
[----:B------:R-:W-:Y:S01]  /*1d270*/  ULDC UR22, c[0x0][0x648] ;  /* 0x0001920000167ab9 */ /* 0x000fe20000000800 */
[----:B------:R-:W-:Y:S01]  /*1d280*/  ULDC UR23, c[0x0][0x638] ;  /* 0x00018e0000177ab9 */ /* 0x000fe20000000800 */
        /* <DEDUP_REMOVED lines=14> */
.L_x_302:
[----:B------:R-:W-:Y:S01]  /*1d370*/  UISETP.NE.AND UP0, UPT, UR46, URZ, UPT ;  /* 0x0000003f2e00728c */ /* 0x000fe2000bf05270 */
[----:B------:R-:W-:Y:S01]  /*1d380*/  IMAD.MOV.U32 R0, RZ, RZ, 0x1 ;  /* 0x00000001ff007424 */ /* 0x000fe200078e00ff */
[----:B------:R-:W-:Y:S02]  /*1d390*/  USHF.R.U64 UR4, UR6, UR22, UR8 ;  /* 0x0000001606047299 */ /* 0x000fe40008001208 */
[----:B------:R-:W-:Y:S02]  /*1d3a0*/  ULOP3.LUT UR41, UR15, UR41, URZ, 0xc0, !UPT ;  /* 0x000000290f297292 */ /* 0x000fe4000f8ec03f */
[----:B------:R-:W-:Y:S02]  /*1d3b0*/  UIADD3 UR5, -UR4, URZ, URZ ;  /* 0x0000003f04057290 */ /* 0x000fe4000fffe13f */
[----:B------:R-:W-:Y:S02]  /*1d3c0*/  UIMAD UR41, UR24, UR4, UR41 ;  /* 0x00000004182972a4 */ /* 0x000fe4000f8e0229 */
[----:B------:R-:W-:-:S02]  /*1d3d0*/  ULOP3.LUT UR16, UR16, UR20, URZ, 0xc0, !UPT ;  /* 0x0000001410107292 */ /* 0x000fc4000f8ec03f */
[----:B------:R-:W-:Y:S02]  /*1d3e0*/  @UP0 UIMAD UR21, UR25, UR19, UR18 ;  /* 0x00000013191502a4 */ /* 0x000fe4000f8e0212 */
[----:B------:R-:W-:-:S03]  /*1d3f0*/  UIMAD UR4, UR5, UR23, UR17 ;  /* 0x00000017050472a4 */ /* 0x000fc6000f8e0211 */
[----:B------:R-:W-:Y:S01]  /*1d400*/  ULDC UR5, c[0x0][0x610] ;  /* 0x0001840000057ab9 */ /* 0x000fe20000000800 */
[----:B------:R-:W-:Y:S02]  /*1d410*/  UIMAD UR4, UR4, UR7, UR16 ;  /* 0x00000007040472a4 */ /* 0x000fe4000f8e0210 */
[----:B------:R-:W-:-:S04]  /*1d420*/  UIMAD UR41, UR41, UR5, UR21 ;  /* 0x00000005292972a4 */ /* 0x000fc8000f8e0215 */
[----:B------:R-:W-:Y:S02]  /*1d430*/  USEL UR42, UR4, UR41, !UP0 ;  /* 0x00000029042a7287 */ /* 0x000fe4000c000000 */
[----:B------:R-:W-:-:S12]  /*1d440*/  USEL UR41, UR41, UR4, !UP0 ;  /* 0x0000000429297287 */ /* 0x000fd8000c000000 */
.L_x_300:
[----:B------:R-:W-:-:S13]  /*1d450*/  LOP3.LUT P0, RZ, R0, 0xff, RZ, 0xc0, !PT ;  /* 0x000000ff00ff7812 */ /* 0x000fda000780c0ff */
[----:B------:R-:W-:Y:S05]  /*1d460*/  @P0 BRA `(.L_x_303) ;  /* 0xfffffe4000140947 */ /* 0x000fea000383ffff */
[----:B------:R-:W-:Y:S05]  /*1d470*/  EXIT ;  /* 0x000000000000794d */ /* 0x000fea0003800000 */
.L_x_8:
[----:B------:R-:W2:Y:S01]  /*1d480*/  LDL R4, [R1+0x404] ;  /* 0x0004040001047983 */ /* 0x000ea20000100800 */
[----:B------:R-:W-:-:S03]  /*1d490*/  ULDC.64 UR4, c[0x0][0x650] ;  /* 0x0001940000047ab9 */ /* 0x000fc60000000a00 */
[----:B------:R-:W3:Y:S01]  /*1d4a0*/  LDL R2, [R1+0x400] ;  /* 0x0004000001027983 */ /* 0x000ee20000100800 */
[----:B------:R-:W-:Y:S01]  /*1d4b0*/  PRMT R0, RZ, 0x7610, R0 ;  /* 0x00007610ff007816 */ /* 0x000fe20000000000 */
[----:B------:R-:W-:Y:S02]  /*1d4c0*/  IMAD.MOV.U32 R5, RZ, RZ, -0x1 ;  /* 0xffffffffff057424 */ /* 0x000fe400078e00ff */
[----:B------:R-:W-:Y:S02]  /*1d4d0*/  IMAD.MOV.U32 R3, RZ, RZ, -0x1 ;  /* 0xffffffffff037424 */ /* 0x000fe400078e00ff */
[----:B------:R-:W-:Y:S01]  /*1d4e0*/  IMAD.MOV.U32 R11, RZ, RZ, -0x1 ;  /* 0xffffffffff0b7424 */ /* 0x000fe200078e00ff */
[----:B--2---:R-:W-:-:S04]  /*1d4f0*/  ISETP.GE.U32.AND P0, PT, R4, UR4, PT ;  /* 0x0000000404007c0c */ /* 0x004fc8000bf06070 */
[----:B---3--:R-:W-:-:S13]  /*1d500*/  ISETP.GE.U32.AND.EX P0, PT, R2, UR5, PT, P0 ;  /* 0x0000000502007c0c */ /* 0x008fda000bf06100 */
        /* <DEDUP_REMOVED lines=21> */
.L_x_305:
[----:B------:R-:W-:Y:S01]  /*1d660*/  USHF.R.U64 UR4, UR14, UR19, UR15 ;  /* 0x000000130e047299 */ /* 0x000fe2000800120f */
[----:B------:R-:W-:Y:S01]  /*1d670*/  R2UR UR7, R2 ;  /* 0x00000000020772ca */ /* 0x000fe200000e0000 */
[----:B------:R-:W-:Y:S02]  /*1d680*/  USHF.R.U32.HI UR5, URZ, UR19, UR15 ;  /* 0x000000133f057299 */ /* 0x000fe4000801160f */
[----:B------:R-:W-:Y:S01]  /*1d690*/  UIADD3 UR13, UP0, URZ, -UR4, URZ ;  /* 0x800000043f0d7290 */ /* 0x000fe2000ff1e03f */
[----:B------:R-:W-:Y:S01]  /*1d6a0*/  ULDC.64 UR14, c[0x0][0x620] ;  /* 0x00018800000e7ab9 */ /* 0x000fe20000000a00 */
[----:B------:R-:W-:Y:S02]  /*1d6b0*/  UMOV UR6, UR20 ;  /* 0x0000001400067c82 */ /* 0x000fe40008000000 */
[----:B------:R-:W-:Y:S02]  /*1d6c0*/  UIADD3.X UR5, URZ, ~UR5, URZ, UP0, !UPT ;  /* 0x800000053f057290 */ /* 0x000fe400087fe43f */
[----:B------:R-:W-:-:S02]  /*1d6d0*/  UISETP.NE.AND UP1, UPT, UR46, URZ, UPT ;  /* 0x0000003f2e00728c */ /* 0x000fc4000bf25270 */
[----:B------:R-:W-:Y:S02]  /*1d6e0*/  UIMAD UR5, UR5, UR14, URZ ;  /* 0x0000000e050572a4 */ /* 0x000fe4000f8e023f */
[----:B------:R-:W-:Y:S02]  /*1d6f0*/  UIMAD.WIDE.U32 UR6, UR13, UR14, UR6 ;  /* 0x0000000e0d0672a5 */ /* 0x000fe4000f8e0006 */
[----:B------:R-:W-:Y:S01]  /*1d700*/  UIMAD UR5, UR13, UR15, UR5 ;  /* 0x0000000f0d0572a4 */ /* 0x000fe2000f8e0205 */
[----:B------:R-:W-:Y:S02]  /*1d710*/  ULDC UR14, c[0x0][0x608] ;  /* 0x00018200000e7ab9 */ /* 0x000fe40000000800 */
[----:B------:R-:W-:Y:S01]  /*1d720*/  ULDC UR13, c[0x0][0x618] ;  /* 0x00018600000d7ab9 */ /* 0x000fe20000000800 */
[----:B------:R-:W-:Y:S01]  /*1d730*/  UIADD3 UR5, UR7, UR5, URZ ;  /* 0x0000000507057290 */ /* 0x000fe2000fffe03f */
[----:B------:R-:W-:Y:S01]  /*1d740*/  ULDC UR22, c[0x0][0x658] ;  /* 0x0001960000167ab9 */ /* 0x000fe20000000800 */
[----:B------:R-:W-:-:S02]  /*1d750*/  @UP1 UIMAD UR8, UR11, UR12, UR10 ;  /* 0x0000000c0b0812a4 */ /* 0x000fc4000f8e020a */
[----:B------:R-:W-:Y:S02]  /*1d760*/  USHF.R.U64 UR17, UR6, UR13, UR5 ;  /* 0x0000000d06117299 */ /* 0x000fe40008001205 */
[----:B------:R-:W-:Y:S01]  /*1d770*/  USHF.R.U32.HI UR5, URZ, UR13, UR5 ;  /* 0x0000000d3f057299 */ /* 0x000fe20008011605 */
[----:B------:R-:W-:Y:S01]  /*1d780*/  ULDC.64 UR6, c[0x0][0x640] ;  /* 0x0001900000067ab9 */ /* 0x000fe20000000a00 */
[----:B------:R-:W-:Y:S01]  /*1d790*/  UMOV UR10, 0xffffffff ;  /* 0xffffffff000a7882 */ /* 0x000fe20000000000 */
[----:B------:R-:W-:Y:S01]  /*1d7a0*/  ISETP.NE.U32.AND P0, PT, RZ, UR6, PT ;  /* 0x00000006ff007c0c */ /* 0x000fe2000bf05070 */
[----:B------:R-:W-:Y:S02]  /*1d7b0*/  USHF.R.U64 UR18, UR17, UR14, UR5 ;  /* 0x0000000e11127299 */ /* 0x000fe40008001205 */
[----:B------:R-:W-:Y:S01]  /*1d7c0*/  USHF.R.U32.HI UR5, URZ, UR14, UR5 ;  /* 0x0000000e3f057299 */ /* 0x000fe20008011605 */
[----:B------:R-:W-:Y:S01]  /*1d7d0*/  ISETP.NE.AND.EX P0, PT, RZ, UR7, PT, P0 ;  /* 0x00000007ff007c0c */ /* 0x000fe2000bf05300 */
[----:B------:R-:W-:-:S02]  /*1d7e0*/  USHF.L.U32 UR11, UR10, UR22, URZ ;  /* 0x000000160a0b7299 */ /* 0x000fc4000800063f */
[----:B------:R-:W-:Y:S01]  /*1d7f0*/  USHF.R.U64 UR19, UR18, UR22, UR5 ;  /* 0x0000001612137299 */ /* 0x000fe20008001205 */
[----:B------:R-:W-:Y:S01]  /*1d800*/  ULDC UR20, c[0x0][0x600] ;  /* 0x0001800000147ab9 */ /* 0x000fe20000000800 */
[----:B------:R-:W-:Y:S02]  /*1d810*/  USHF.R.U32.HI UR10, URZ, UR22, UR5 ;  /* 0x000000163f0a7299 */ /* 0x000fe40008011605 */
[----:B------:R-:W-:Y:S02]  /*1d820*/  UIADD3 UR21, UR20, -0x1, URZ ;  /* 0xffffffff14157890 */ /* 0x000fe4000fffe03f */
[----:B------:R-:W-:Y:S01]  /*1d830*/  ULOP3.LUT UR26, URZ, UR11, URZ, 0x33, !UPT ;  /* 0x0000000b3f1a7292 */ /* 0x000fe2000f8e333f */
        /* <DEDUP_REMOVED lines=17> */
.L_x_306:
[----:B------:R-:W-:Y:S01]  /*1d950*/  USHF.R.U64 UR6, UR5, UR23, UR10 ;  /* 0x0000001705067299 */ /* 0x000fe2000800120a */
[----:B------:R-:W-:Y:S01]  /*1d960*/  IMAD.MOV.U32 R0, RZ, RZ, 0x1 ;  /* 0x00000001ff007424 */ /* 0x000fe200078e00ff */
[----:B------:R-:W-:Y:S01]  /*1d970*/  USHF.L.U32 UR25, UR25, UR22, URZ ;  /* 0x0000001619197299 */ /* 0x000fe2000800063f */
[----:B------:R-:W-:Y:S01]  /*1d980*/  IMAD.U32 R11, RZ, RZ, UR4 ;  /* 0x00000004ff0b7e24 */ /* 0x000fe2000f8e00ff */
[----:B------:R-:W-:Y:S02]  /*1d990*/  ULOP3.LUT UR5, UR18, UR26, URZ, 0xc0, !UPT ;  /* 0x0000001a12057292 */ /* 0x000fe4000f8ec03f */
[----:B------:R-:W-:Y:S02]  /*1d9a0*/  UIADD3 UR7, -UR6, URZ, URZ ;  /* 0x0000003f06077290 */ /* 0x000fe4000fffe13f */
[----:B------:R-:W-:Y:S02]  /*1d9b0*/  UIMAD UR6, UR25, UR6, UR5 ;  /* 0x00000006190672a4 */ /* 0x000fe4000f8e0205 */
[----:B------:R-:W-:-:S02]  /*1d9c0*/  ULOP3.LUT UR17, UR17, UR21, URZ, 0xc0, !UPT ;  /* 0x0000001511117292 */ /* 0x000fc4000f8ec03f */
[----:B------:R-:W-:Y:S02]  /*1d9d0*/  UIMAD UR5, UR7, UR24, UR19 ;  /* 0x00000018070572a4 */ /* 0x000fe4000f8e0213 */
[----:B------:R-:W-:Y:S01]  /*1d9e0*/  UISETP.NE.AND UP0, UPT, UR46, URZ, UPT ;  /* 0x0000003f2e00728c */ /* 0x000fe2000bf05270 */
[----:B------:R-:W-:Y:S01]  /*1d9f0*/  ULDC UR7, c[0x0][0x610] ;  /* 0x0001840000077ab9 */ /* 0x000fe20000000800 */
[----:B------:R-:W-:Y:S02]  /*1da00*/  UIMAD UR5, UR5, UR20, UR17 ;  /* 0x00000014050572a4 */ /* 0x000fe4000f8e0211 */
[----:B------:R-:W-:-:S04]  /*1da10*/  UIMAD UR8, UR6, UR7, UR8 ;  /* 0x00000007060872a4 */ /* 0x000fc8000f8e0208 */
[----:B------:R-:W-:Y:S02]  /*1da20*/  USEL UR6, UR5, UR8, !UP0 ;  /* 0x0000000805067287 */ /* 0x000fe4000c000000 */
[----:B------:R-:W-:-:S04]  /*1da30*/  USEL UR8, UR8, UR5, !UP0 ;  /* 0x0000000508087287 */ /* 0x000fc8000c000000 */
[----:B------:R-:W-:Y:S02]  /*1da40*/  IMAD.U32 R3, RZ, RZ, UR6 ;  /* 0x00000006ff037e24 */ /* 0x000fe4000f8e00ff */
[----:B------:R-:W-:-:S07]  /*1da50*/  IMAD.U32 R5, RZ, RZ, UR8 ;  /* 0x00000008ff057e24 */ /* 0x000fce000f8e00ff */
.L_x_304:
[----:B------:R-:W-:-:S08]  /*1da60*/  NOP ;  /* 0x0000000000007918 */ /* 0x000fd00000000000 */
[----:B0-----:R-:W0:-:S00]  /*1da70*/  USETMAXREG.DEALLOC.CTAPOOL 0x18 ;  /* 0x00000018000079c8 */ /* 0x001e0000080e0500 */
[----:B------:R-:W-:-:S13]  /*1da80*/  ISETP.NE.AND P0, PT, RZ, UR9, PT ;  /* 0x00000009ff007c0c */ /* 0x000fda000bf05270 */
[----:B------:R-:W-:Y:S05]  /*1da90*/  @P0 EXIT ;  /* 0x000000000000094d */ /* 0x000fea0003800000 */
[----:B0-----:R-:W-:Y:S01]  /*1daa0*/  LOP3.LUT P0, RZ, R0, 0xff, RZ, 0xc0, !PT ;  /* 0x000000ff00ff7812 */ /* 0x001fe2000780c0ff */
[----:B------:R-:W-:Y:S02]  /*1dab0*/  IMAD.MOV.U32 R0, RZ, RZ, 0x1 ;  /* 0x00000001ff007424 */ /* 0x000fe400078e00ff */
[----:B------:R-:W-:-:S10]  /*1dac0*/  IMAD.MOV.U32 R7, RZ, RZ, RZ ;  /* 0x000000ffff077224 */ /* 0x000fd400078e00ff */
[----:B------:R-:W-:Y:S05]  /*1dad0*/  @!P0 BRA `(.L_x_307) ;  /* 0x0000000c00708947 */ /* 0x000fea0003800000 */
[----:B------:R-:W0:Y:S01]  /*1dae0*/  LDC R0, c[0x0][0x28c] ;  /* 0x0000a300ff007b82 */ /* 0x000e220000000800 */
[----:B------:R-:W1:Y:S01]  /*1daf0*/  S2R R9, SR_CgaCtaId ;  /* 0x0000000000097919 */ /* 0x000e620000008800 */
[----:B------:R-:W-:Y:S01]  /*1db00*/  ULDC UR5, c[0x0][0x658] ;  /* 0x0001960000057ab9 */ /* 0x000fe20000000800 */
[----:B------:R-:W-:Y:S01]  /*1db10*/  UMOV UR7, 0xffffffff ;  /* 0xffffffff00077882 */ /* 0x000fe20000000000 */
[----:B------:R-:W-:Y:S01]  /*1db20*/  ULDC UR6, c[0x0][0xc] ;  /* 0x0000030000067ab9 */ /* 0x000fe20000000800 */
[----:B------:R-:W-:Y:S01]  /*1db30*/  USHF.L.U32 UR9, UR7, UR5, URZ ;  /* 0x0000000507097299 */ /* 0x000fe2000800063f */
[----:B------:R-:W-:Y:S01]  /*1db40*/  BSSY B0, `(.L_x_307) ;  /* 0x00000d5000007945 */ /* 0x000fe20003800000 */
[----:B------:R-:W-:Y:S01]  /*1db50*/  UMOV UR8, 0x1 ;  /* 0x0000000100087882 */ /* 0x000fe20000000000 */
[----:B------:R-:W-:Y:S01]  /*1db60*/  ULDC UR7, c[0x0][0x10] ;  /* 0x0000040000077ab9 */ /* 0x000fe20000000800 */
[----:B------:R-:W-:Y:S01]  /*1db70*/  USHF.L.U32 UR5, UR8, UR5, URZ ;  /* 0x0000000508057299 */ /* 0x000fe2000800063f */
[----:B------:R-:W-:Y:S01]  /*1db80*/  IMAD.MOV.U32 R8, RZ, RZ, 0x1 ;  /* 0x00000001ff087424 */ /* 0x000fe200078e00ff */
[----:B------:R-:W-:Y:S01]  /*1db90*/  UIMAD.WIDE.U32 UR6, UR6, UR7, URZ ;  /* 0x00000007060672a5 */ /* 0x000fe2000f8e003f */
[----:B------:R-:W-:Y:S01]  /*1dba0*/  ULDC UR8, c[0x0][0x14] ;  /* 0x0000050000087ab9 */ /* 0x000fe20000000800 */
[----:B------:R-:W-:-:S02]  /*1dbb0*/  ULDC UR4, c[0x0][0x600] ;  /* 0x0001800000047ab9 */ /* 0x000fc40000000800 */
[----:B------:R-:W-:Y:S02]  /*1dbc0*/  UIMAD.WIDE.U32 UR20, UR6, UR8, URZ ;  /* 0x00000008061472a5 */ /* 0x000fe4000f8e003f */
[----:B------:R-:W-:Y:S02]  /*1dbd0*/  UIMAD UR7, UR7, UR8, URZ ;  /* 0x00000008070772a4 */ /* 0x000fe4000f8e023f */
[----:B------:R-:W-:Y:S02]  /*1dbe0*/  ULOP3.LUT UR24, UR40, 0x2, URZ, 0xfc, !UPT ;  /* 0x0000000228187892 */ /* 0x000fe4000f8efc3f */
[----:B------:R-:W-:Y:S02]  /*1dbf0*/  UIADD3 UR4, UR4, -0x1, URZ ;  /* 0xffffffff04047890 */ /* 0x000fe4000fffe03f */
[----:B------:R-:W-:Y:S01]  /*1dc00*/  ULOP3.LUT UR6, URZ, UR9, URZ, 0x33, !UPT ;  /* 0x000000093f067292 */ /* 0x000fe2000f8e333f */
[----:B0-----:R-:W-:Y:S01]  /*1dc10*/  VIADD R0, R0, 0xf ;  /* 0x0000000f00007836 */ /* 0x001fe20000000000 */
[----:B------:R-:W-:Y:S01]  /*1dc20*/  UIADD3 UR7, UR21, UR7, URZ ;  /* 0x0000000715077290 */ /* 0x000fe2000fffe03f */
[----:B------:R-:W-:-:S03]  /*1dc30*/  ULDC.64 UR22, c[0x0][0x198] ;  /* 0x0000660000167ab9 */ /* 0x000fc60000000a00 */
[----:B------:R-:W-:-:S04]  /*1dc40*/  SHF.R.S32.HI R7, RZ, 0x1f, R0 ;  /* 0x0000001fff077819 */ /* 0x000fc80000011400 */
[----:B------:R-:W-:Y:S01]  /*1dc50*/  LEA.HI R6, R7, R0, RZ, 0x4 ;  /* 0x0000000007067211 */ /* 0x000fe200078f20ff */
[C---:B-1----:R-:W-:Y:S02]  /*1dc60*/  IMAD.SHL.U32 R16, R9.reuse, 0x80, RZ ;  /* 0x0000008009107824 */ /* 0x042fe400078e00ff */
[----:B------:R-:W-:Y:S01]  /*1dc70*/  IMAD.SHL.U32 R9, R9, 0x800, RZ ;  /* 0x0000080009097824 */ /* 0x000fe200078e00ff */
[----:B------:R-:W-:Y:S01]  /*1dc80*/  SHF.R.S32.HI R6, RZ, 0x4, R6 ;  /* 0x00000004ff067819 */ /* 0x000fe20000011406 */
[----:B------:R-:W-:Y:S01]  /*1dc90*/  IMAD.MOV.U32 R0, RZ, RZ, 0x1 ;  /* 0x00000001ff007424 */ /* 0x000fe200078e00ff */
[----:B------:R-:W-:Y:S01]  /*1dca0*/  LOP3.LUT R16, R16, 0x80, RZ, 0xc0, !PT ;  /* 0x0000008010107812 */ /* 0x000fe200078ec0ff */
[----:B------:R-:W-:Y:S01]  /*1dcb0*/  IMAD.MOV.U32 R7, RZ, RZ, RZ ;  /* 0x000000ffff077224 */ /* 0x000fe200078e00ff */
[----:B------:R-:W-:Y:S01]  /*1dcc0*/  LOP3.LUT R9, R9, 0x800, RZ, 0xc0, !PT ;  /* 0x0000080009097812 */ /* 0x000fe200078ec0ff */
[----:B------:R-:W-:-:S07]  /*1dcd0*/  VIADD R17, R6, 0x1 ;  /* 0x0000000106117836 */ /* 0x000fce0000000000 */
.L_x_318:
[----:B------:R-:W-:-:S03]  /*1dce0*/  UMOV UR8, 0xffffffff ;  /* 0xffffffff00087882 */ /* 0x000fc60000000000 */
[----:B------:R-:W-:Y:S05]  /*1dcf0*/  BRA.DIV UR8, `(.L_x_308) ;  /* 0x0000001208d47947 */ /* 0x000fea000b800000 */
[----:B------:R-:W-:-:S13]  /*1dd00*/  ELECT P6, URZ, PT ;  /* 0x00000000003f782f */ /* 0x000fda00038c0000 */
.L_x_336:
[----:B------:R-:W0:Y:S01]  /*1dd10*/  LDC R2, c[0x0][0x28c] ;  /* 0x0000a300ff027b82 */ /* 0x000e220000000800 */
[----:B------:R-:W-:Y:S01]  /*1dd20*/  BSSY B1, `(.L_x_309) ;  /* 0x000003a000017945 */ /* 0x000fe20003800000 */
[----:B0-----:R-:W-:-:S13]  /*1dd30*/  ISETP.LT.OR P6, PT, R2, 0x1, !P6 ;  /* 0x000000010200780c */ /* 0x001fda00077c1670 */
[----:B------:R-:W-:Y:S05]  /*1dd40*/  @P6 BRA `(.L_x_310) ;  /* 0x0000000000dc6947 */ /* 0x000fea0003800000 */
[----:B------:R-:W-:Y:S02]  /*1dd50*/  IMAD R2, R3, 0x100, R16 ;  /* 0x0000010003027824 */ /* 0x000fe400078e0210 */
[----:B------:R-:W-:Y:S02]  /*1dd60*/  IMAD R5, R5, 0x180, RZ ;  /* 0x0000018005057824 */ /* 0x000fe400078e02ff */
[----:B------:R-:W-:Y:S02]  /*1dd70*/  IMAD.MOV.U32 R12, RZ, RZ, RZ ;  /* 0x000000ffff0c7224 */ /* 0x000fe400078e00ff */
[----:B------:R-:W-:Y:S02]  /*1dd80*/  IMAD.MOV.U32 R4, RZ, RZ, R17 ;  /* 0x000000ffff047224 */ /* 0x000fe400078e0011 */
[----:B------:R-:W-:Y:S02]  /*1dd90*/  IMAD.MOV.U32 R3, RZ, RZ, R0 ;  /* 0x000000ffff037224 */ /* 0x000fe400078e0000 */
[----:B------:R-:W-:-:S07]  /*1dda0*/  IMAD.MOV.U32 R13, RZ, RZ, R7 ;  /* 0x000000ffff0d7224 */ /* 0x000fce00078e0007 */
.L_x_313:
[----:B------:R-:W0:Y:S01]  /*1ddb0*/  S2R R15, SR_CgaCtaId ;  /* 0x00000000000f7919 */ /* 0x000e220000008800 */
[----:B------:R-:W-:Y:S02]  /*1ddc0*/  MOV R10, 0x400 ;  /* 0x00000400000a7802 */ /* 0x000fe40000000f00 */
[----:B------:R-:W-:Y:S02]  /*1ddd0*/  SHF.L.U32 R14, R3, 0x1f, RZ ;  /* 0x0000001f030e7819 */ /* 0x000fe400000006ff */
[----:B0-----:R-:W-:-:S05]  /*1dde0*/  LEA R10, R15, R10, 0x18 ;  /* 0x0000000a0f0a7211 */ /* 0x001fca00078ec0ff */
[----:B------:R-:W-:-:S04]  /*1ddf0*/  IMAD R15, R13, 0x8, R10 ;  /* 0x000000080d0f7824 */ /* 0x000fc800078e020a */
[----:B------:R-:W0:Y:S02]  /*1de00*/  SYNCS.PHASECHK.TRANS64.TRYWAIT P0, [R15+URZ+0x58], R14 ;  /* 0x0000580e0f0075a7 */ /* 0x000e24000800017f */
[----:B0-----:R-:W-:Y:S05]  /*1de10*/  @!P0 BRA `(.L_x_311) ;  /* 0x0000001000ac8947 */ /* 0x001fea0003800000 */
.L_x_337:
[----:B------:R-:W1:Y:S01]  /*1de20*/  S2R R18, SR_TID.X ;  /* 0x0000000000127919 */ /* 0x000e620000002100 */
[----:B------:R-:W-:-:S04]  /*1de30*/  UPRMT UR8, UR24, 0x9910, URZ ;  /* 0x0000991018087896 */ /* 0x000fc8000800003f */
[----:B------:R-:W-:Y:S01]  /*1de40*/  UISETP.NE.AND UP0, UPT, UR8, 0x2, UPT ;  /* 0x000000020800788c */ /* 0x000fe2000bf05270 */
[----:B-1----:R-:W-:-:S13]  /*1de50*/  LOP3.LUT P0, RZ, R18, 0x7f, RZ, 0xc0, !PT ;  /* 0x0000007f12ff7812 */ /* 0x002fda000780c0ff */
[----:B0-----:R-:W0:Y:S02]  /*1de60*/  @!P0 LDC R14, c[0x0][0x500] ;  /* 0x00014000ff0e8b82 */ /* 0x001e240000000800 */
[----:B0-----:R0:W-:Y:S01]  /*1de70*/  @!P0 SYNCS.ARRIVE.TRANS64 RZ, [R15+URZ], R14 ;  /* 0x0000000e0fff89a7 */ /* 0x0011e2000800003f */
[----:B------:R-:W-:-:S13]  /*1de80*/  PLOP3.LUT P0, PT, PT, PT, UP0, 0x80, 0x0 ;  /* 0x000000000000781c */ /* 0x000fda0003f0f008 */
[----:B0-----:R-:W-:Y:S05]  /*1de90*/  @P0 BRA `(.L_x_312) ;  /* 0x0000000000040947 */ /* 0x001fea0003800000 */
[----:B------:R-:W-:Y:S01]  /*1dea0*/  BPT.TRAP 0x1 ;  /* 0x000000040000795c */ /* 0x000fe20000300000 */
.L_x_312:
[----:B------:R-:W-:Y:S01]  /*1deb0*/  R2UR UR9, R15 ;  /* 0x000000000f0972ca */ /* 0x000fe200000e0000 */
[----:B------:R-:W-:Y:S01]  /*1dec0*/  IMAD R15, R13, 0x1000, R9 ;  /* 0x000010000d0f7824 */ /* 0x000fe200078e0209 */
[----:B------:R-:W-:Y:S01]  /*1ded0*/  R2UR UR18, R5 ;  /* 0x00000000051272ca */ /* 0x000fe200000e0000 */
[--C-:B------:R-:W-:Y:S01]  /*1dee0*/  IMAD R14, R13, 0x3000, R10.reuse ;  /* 0x000030000d0e7824 */ /* 0x100fe200078e020a */
[----:B------:R-:W-:Y:S01]  /*1def0*/  UIADD3 UR14, UP0, UR22, 0xf0, URZ ;  /* 0x000000f0160e7890 */ /* 0x000fe2000ff1e03f */
[----:B------:R-:W-:Y:S01]  /*1df00*/  IMAD R15, R15, 0x2, R10 ;  /* 0x000000020f0f7824 */ /* 0x000fe200078e020a */
[----:B------:R-:W-:Y:S01]  /*1df10*/  R2UR UR10, R12 ;  /* 0x000000000c0a72ca */ /* 0x000fe200000e0000 */
[----:B------:R-:W-:Y:S01]  /*1df20*/  VIADD R4, R4, 0xffffffff ;  /* 0xffffffff04047836 */ /* 0x000fe20000000000 */
[----:B------:R-:W-:Y:S01]  /*1df30*/  R2UR UR8, R14 ;  /* 0x000000000e0872ca */ /* 0x000fe200000e0000 */
[----:B------:R-:W-:Y:S01]  /*1df40*/  UIADD3 UR26, UP1, UR22, 0x1f0, URZ ;  /* 0x000001f0161a7890 */ /* 0x000fe2000ff3e03f */
[----:B------:R-:W-:Y:S01]  /*1df50*/  R2UR UR11, R15 ;  /* 0x000000000f0b72ca */ /* 0x000fe200000e0000 */
[----:B------:R-:W-:Y:S01]  /*1df60*/  UIADD3.X UR15, URZ, UR23, URZ, UP0, !UPT ;  /* 0x000000173f0f7290 */ /* 0x000fe200087fe43f */
[----:B------:R-:W-:Y:S01]  /*1df70*/  R2UR UR12, R11 ;  /* 0x000000000b0c72ca */ /* 0x000fe200000e0000 */
[----:B------:R-:W-:Y:S01]  /*1df80*/  VIADD R13, R13, 0x1 ;  /* 0x000000010d0d7836 */ /* 0x000fe20000000000 */
[----:B------:R-:W-:Y:S01]  /*1df90*/  R2UR UR19, R2 ;  /* 0x00000000021372ca */ /* 0x000fe200000e0000 */
[----:B------:R-:W-:Y:S01]  /*1dfa0*/  UIADD3.X UR27, URZ, UR23, URZ, UP1, !UPT ;  /* 0x000000173f1b7290 */ /* 0x000fe20008ffe43f */
[----:B------:R-:W-:Y:S01]  /*1dfb0*/  ISETP.GT.AND P1, PT, R4, 0x1, PT ;  /* 0x000000010400780c */ /* 0x000fe20003f24270 */
[----:B------:R-:W-:Y:S01]  /*1dfc0*/  UMOV UR16, 0x0 ;  /* 0x0000000000107882 */ /* 0x000fe20000000000 */
[----:B------:R-:W-:Y:S01]  /*1dfd0*/  UMOV UR17, 0x10000000 ;  /* 0x1000000000117882 */ /* 0x000fe20000000000 */
[----:B------:R-:W-:Y:S01]  /*1dfe0*/  ISETP.NE.AND P0, PT, R13, 0xb, PT ;  /* 0x0000000b0d00780c */ /* 0x000fe20003f05270 */
[----:B------:R-:W-:Y:S01]  /*1dff0*/  UMOV UR25, 0x30000 ;  /* 0x0003000000197882 */ /* 0x000fe20000000000 */
[----:B------:R-:W-:Y:S01]  /*1e000*/  UIADD3 UR8, UR8, 0x180, URZ ;  /* 0x0000018008087890 */ /* 0x000fe2000fffe03f */
[----:B------:R-:W-:Y:S01]  /*1e010*/  VIADD R12, R12, 0x10 ;  /* 0x000000100c0c7836 */ /* 0x000fe20000000000 */
[----:B------:R-:W-:Y:S01]  /*1e020*/  UIADD3 UR13, UR11, 0x21180, URZ ;  /* 0x000211800b0d7890 */ /* 0x000fe2000fffe03f */
[----:B------:R-:W-:-:S02]  /*1e030*/  SEL R10, RZ, 0x1, P0 ;  /* 0x00000001ff0a7807 */ /* 0x000fc40000000000 */
[----:B------:R-:W-:Y:S01]  /*1e040*/  UMOV UR11, UR18 ;  /* 0x00000012000b7c82 */ /* 0x000fe20008000000 */
[----:B------:R-:W-:Y:S02]  /*1e050*/  SEL R13, R13, RZ, P0 ;  /* 0x000000ff0d0d7207 */ /* 0x000fe40000000000 */
[----:B------:R-:W-:Y:S01]  /*1e060*/  LOP3.LUT R3, R3, R10, RZ, 0x3c, !PT ;  /* 0x0000000a03037212 */ /* 0x000fe200078e3cff */
[----:B------:R0:W-:Y:S02]  /*1e070*/  UTMALDG.3D [UR8], [UR14], desc[UR16] ;  /* 0x000010080e0075b4 */ /* 0x0001e40008011000 */
[----:B0-----:R-:W-:Y:S01]  /*1e080*/  UMOV UR8, UR13 ;  /* 0x0000000d00087c82 */ /* 0x001fe20008000000 */
[----:B------:R-:W-:Y:S02]  /*1e090*/  UMOV UR11, UR19 ;  /* 0x00000013000b7c82 */ /* 0x000fe40008000000 */
[----:B------:R0:W-:Y:S02]  /*1e0a0*/  UTMALDG.3D.MULTICAST [UR8], [UR26], UR25, desc[UR16] ;  /* 0x000010081a0073b4 */ /* 0x0001e40008011819 */
[----:B0-----:R-:W-:Y:S05]  /*1e0b0*/  @P1 BRA `(.L_x_313) ;  /* 0xfffffffc003c1947 */ /* 0x001fea000383ffff */
.L_x_310:
[----:B------:R-:W-:Y:S05]  /*1e0c0*/  BSYNC B1 ;  /* 0x0000000000017941 */ /* 0x000fea0003800000 */
.L_x_309:
[----:B------:R-:W2:Y:S01]  /*1e0d0*/  LDL.LU R15, [R1+0x400] ;  /* 0x00040000010f7983 */ /* 0x000ea20000300800 */
[----:B------:R-:W-:Y:S01]  /*1e0e0*/  LOP3.LUT P0, RZ, R8, 0xff, RZ, 0xc0, !PT ;  /* 0x000000ff08ff7812 */ /* 0x000fe2000780c0ff */
[C---:B------:R-:W-:Y:S01]  /*1e0f0*/  IMAD.IADD R4, R6.reuse, 0x1, R7 ;  /* 0x0000000106047824 */ /* 0x040fe200078e0207 */
[----:B------:R-:W-:Y:S01]  /*1e100*/  ULDC.64 UR8, c[0x0][0x650] ;  /* 0x0001940000087ab9 */ /* 0x000fe20000000a00 */
[----:B------:R-:W3:Y:S01]  /*1e110*/  LDL.LU R14, [R1+0x404] ;  /* 0x00040400010e7983 */ /* 0x000ee20000300800 */
[----:B------:R-:W-:Y:S01]  /*1e120*/  ISETP.GE.U32.AND P1, PT, R6, 0xb, PT ;  /* 0x0000000b0600780c */ /* 0x000fe20003f26070 */
[----:B------:R-:W-:Y:S01]  /*1e130*/  BSSY B1, `(.L_x_314) ;  /* 0x0000073000017945 */ /* 0x000fe20003800000 */
[----:B------:R-:W-:Y:S01]  /*1e140*/  IMAD.MOV.U32 R11, RZ, RZ, -0x1 ;  /* 0xffffffffff0b7424 */ /* 0x000fe200078e00ff */
[----:B------:R-:W-:-:S06]  /*1e150*/  PRMT R8, RZ, 0x7610, R8 ;  /* 0x00007610ff087816 */ /* 0x000fcc0000000008 */
[----:B------:R-:W0:Y:S01]  /*1e160*/  @P0 S2R R3, SR_CgaCtaId ;  /* 0x0000000000030919 */ /* 0x000e220000008800 */
[----:B------:R-:W-:-:S04]  /*1e170*/  @P0 MOV R2, 0x400 ;  /* 0x0000040000020802 */ /* 0x000fc80000000f00 */
[----:B0-----:R-:W-:-:S04]  /*1e180*/  @P0 LEA R2, R3, R2, 0x18 ;  /* 0x0000000203020211 */ /* 0x001fc800078ec0ff */
[----:B------:R0:W-:Y:S01]  /*1e190*/  @P0 SYNCS.ARRIVE.TRANS64.A1T0 RZ, [R2+URZ+0xc8], RZ ;  /* 0x0000c8ff02ff09a7 */ /* 0x0001e2000810003f */
[----:B------:R-:W-:-:S04]  /*1e1a0*/  ISETP.GT.U32.AND P0, PT, R4, 0xa, PT ;  /* 0x0000000a0400780c */ /* 0x000fc80003f04070 */
[----:B------:R-:W-:Y:S01]  /*1e1b0*/  ISETP.LT.U32.AND P0, PT, R6, 0xb, P0 ;  /* 0x0000000b0600780c */ /* 0x000fe20000701070 */
[----:B0-----:R-:W-:-:S05]  /*1e1c0*/  IMAD.WIDE.U32 R2, R4, -0x45d1745d, RZ ;  /* 0xba2e8ba304027825 */ /* 0x001fca00078e00ff */
[----:B------:R-:W-:Y:S02]  /*1e1d0*/  SHF.R.U32.HI R5, RZ, 0x3, R3 ;  /* 0x00000003ff057819 */ /* 0x000fe40000011603 */
[----:B------:R-:W-:Y:S02]  /*1e1e0*/  SEL R3, RZ, 0x1, !P0 ;  /* 0x00000001ff037807 */ /* 0x000fe40004000000 */
[----:B------:R-:W-:Y:S01]  /*1e1f0*/  PRMT R2, RZ, 0x7610, R2 ;  /* 0x00007610ff027816 */ /* 0x000fe20000000002 */
[----:B------:R-:W-:Y:S01]  /*1e200*/  IMAD R7, R5, -0xb, R4 ;  /* 0xfffffff505077824 */ /* 0x000fe200078e0204 */
[----:B------:R-:W-:Y:S01]  /*1e210*/  LOP3.LUT R0, R0, R3, RZ, 0x3c, !PT ;  /* 0x0000000300007212 */ /* 0x000fe200078e3cff */
[----:B------:R-:W-:-:S03]  /*1e220*/  IMAD.MOV.U32 R3, RZ, RZ, -0x1 ;  /* 0xffffffffff037424 */ /* 0x000fc600078e00ff */
[----:B------:R-:W-:Y:S01]  /*1e230*/  @P1 LOP3.LUT R0, R0, 0x1, R5, 0x78, !PT ;  /* 0x0000000100001812 */ /* 0x000fe200078e7805 */
[----:B------:R-:W-:Y:S01]  /*1e240*/  IMAD.MOV.U32 R5, RZ, RZ, -0x1 ;  /* 0xffffffffff057424 */ /* 0x000fe200078e00ff */
[----:B---3--:R-:W-:-:S04]  /*1e250*/  IADD3 R14, P0, R14, UR20, RZ ;  /* 0x000000140e0e7c10 */ /* 0x008fc8000ff1e0ff */
[----:B--2---:R-:W-:Y:S01]  /*1e260*/  IADD3.X R15, R15, UR7, RZ, P0, !PT ;  /* 0x000000070f0f7c10 */ /* 0x004fe200087fe4ff */
[----:B------:R0:W-:Y:S01]  /*1e270*/  STL [R1+0x404], R14 ;  /* 0x0004040e01007387 */ /* 0x0001e20000100800 */
[----:B------:R-:W-:-:S03]  /*1e280*/  ISETP.GE.U32.AND P0, PT, R14, UR8, PT ;  /* 0x000000080e007c0c */ /* 0x000fc6000bf06070 */
[----:B------:R0:W-:Y:S01]  /*1e290*/  STL [R1+0x400], R15 ;  /* 0x0004000f01007387 */ /* 0x0001e20000100800 */
[----:B------:R-:W-:-:S13]  /*1e2a0*/  ISETP.GE.U32.AND.EX P0, PT, R15, UR9, PT, P0 ;  /* 0x000000090f007c0c */ /* 0x000fda000bf06100 */
[----:B0-----:R-:W-:Y:S05]  /*1e2b0*/  @P0 BRA `(.L_x_315) ;  /* 0x0000000400680947 */ /* 0x001fea0003800000 */
[----:B------:R-:W0:Y:S01]  /*1e2c0*/  S2UR UR8, SR_CTAID.X ;  /* 0x00000000000879c3 */ /* 0x000e220000002500 */
[----:B------:R-:W-:Y:S01]  /*1e2d0*/  ULDC.64 UR10, c[0x0][0x628] ;  /* 0x00018a00000a7ab9 */ /* 0x000fe20000000a00 */
[----:B------:R-:W-:Y:S01]  /*1e2e0*/  ULDC UR9, c[0x0][0x150] ;  /* 0x0000540000097ab9 */ /* 0x000fe20000000800 */
[----:B------:R-:W-:Y:S01]  /*1e2f0*/  ISETP.NE.U32.AND P0, PT, RZ, UR10, PT ;  /* 0x0000000aff007c0c */ /* 0x000fe2000bf05070 */
[----:B------:R-:W-:Y:S01]  /*1e300*/  ULDC UR12, c[0x0][0x630] ;  /* 0x00018c00000c7ab9 */ /* 0x000fe20000000800 */
[----:B------:R-:W-:Y:S01]  /*1e310*/  ULDC UR14, c[0x0][0x154] ;  /* 0x00005500000e7ab9 */ /* 0x000fe20000000800 */
[----:B------:R-:W-:Y:S01]  /*1e320*/  IMAD.MOV.U32 R3, RZ, RZ, R15 ;  /* 0x000000ffff037224 */ /* 0x000fe200078e000f */
[----:B------:R-:W-:Y:S01]  /*1e330*/  ISETP.NE.AND.EX P0, PT, RZ, UR11, PT, P0 ;  /* 0x0000000bff007c0c */ /* 0x000fe2000bf05300 */
[----:B------:R-:W1:Y:S01]  /*1e340*/  S2UR UR13, SR_CTAID.Y ;  /* 0x00000000000d79c3 */ /* 0x000e620000002600 */
[----:B0-----:R-:W-:-:S05]  /*1e350*/  I2FP.F32.U32 R2, UR8 ;  /* 0x0000000800027c45 */ /* 0x001fca0008201000 */
[----:B------:R-:W-:Y:S01]  /*1e360*/  FMUL R10, R2, UR9 ;  /* 0x00000009020a7c20 */ /* 0x000fe20008400000 */
[----:B------:R-:W-:Y:S01]  /*1e370*/  IMAD.MOV.U32 R2, RZ, RZ, R14 ;  /* 0x000000ffff027224 */ /* 0x000fe200078e000e */
[----:B-1----:R-:W-:-:S04]  /*1e380*/  I2FP.F32.U32 R12, UR13 ;  /* 0x0000000d000c7c45 */ /* 0x002fc80008201000 */
[----:B------:R-:W0:Y:S01]  /*1e390*/  F2I.U32.TRUNC.NTZ R10, R10 ;  /* 0x0000000a000a7305 */ /* 0x000e22000020f000 */
[----:B------:R-:W-:Y:S05]  /*1e3a0*/  @!P0 BRA `(.L_x_316) ;  /* 0x0000000000288947 */ /* 0x000fea0003800000 */
[----:B------:R-:W-:Y:S02]  /*1e3b0*/  ULDC UR9, c[0x0][0x634] ;  /* 0x00018d0000097ab9 */ /* 0x000fe40000000800 */
[----:B------:R-:W-:-:S05]  /*1e3c0*/  IADD3 R3, P0, R14, UR9, RZ ;  /* 0x000000090e037c10 */ /* 0x000fca000ff1e0ff */
[----:B------:R-:W-:-:S04]  /*1e3d0*/  IMAD.X R11, RZ, RZ, R15, P0 ;  /* 0x000000ffff0b7224 */ /* 0x000fc800000e060f */
[----:B------:R-:W-:-:S04]  /*1e3e0*/  IMAD.WIDE.U32 R4, R11, UR10, RZ ;  /* 0x0000000a0b047c25 */ /* 0x000fc8000f8e00ff */
[----:B------:R-:W-:-:S04]  /*1e3f0*/  IMAD.WIDE.U32 R4, P0, R3, UR11, R4 ;  /* 0x0000000b03047c25 */ /* 0x000fc8000f800004 */
[----:B------:R-:W-:-:S04]  /*1e400*/  IMAD.WIDE.U32 R2, R3, UR10, RZ ;  /* 0x0000000a03027c25 */ /* 0x000fc8000f8e00ff */
[----:B------:R-:W-:Y:S01]  /*1e410*/  IMAD.MOV.U32 R2, RZ, RZ, R5 ;  /* 0x000000ffff027224 */ /* 0x000fe200078e0005 */
[----:B------:R-:W-:Y:S01]  /*1e420*/  IADD3 RZ, P1, R3, R4, RZ ;  /* 0x0000000403ff7210 */ /* 0x000fe20007f3e0ff */
[----:B------:R-:W-:-:S04]  /*1e430*/  IMAD.X R3, RZ, RZ, RZ, P0 ;  /* 0x000000ffff037224 */ /* 0x000fc800000e06ff */
[----:B------:R-:W-:-:S08]  /*1e440*/  IMAD.WIDE.U32.X R2, R11, UR11, R2, P1 ;  /* 0x0000000b0b027c25 */ /* 0x000fd000088e0402 */
.L_x_316:
[--C-:B------:R-:W-:Y:S01]  /*1e450*/  SHF.R.U64 R11, R2, UR12, R3.reuse ;  /* 0x0000000c020b7c19 */ /* 0x100fe20008001203 */
[----:B------:R-:W-:Y:S01]  /*1e460*/  ULDC.64 UR10, c[0x0][0x620] ;  /* 0x00018800000a7ab9 */ /* 0x000fe20000000a00 */
[----:B------:R-:W-:Y:S01]  /*1e470*/  SHF.R.U32.HI R2, RZ, UR12, R3 ;  /* 0x0000000cff027c19 */ /* 0x000fe20008011603 */
[----:B------:R-:W-:Y:S01]  /*1e480*/  IMAD.MOV.U32 R3, RZ, RZ, R15 ;  /* 0x000000ffff037224 */ /* 0x000fe200078e000f */
[----:B------:R-:W-:Y:S01]  /*1e490*/  IADD3 R13, P0, RZ, -R11, RZ ;  /* 0x8000000bff0d7210 */ /* 0x000fe20007f1e0ff */
[----:B------:R-:W-:Y:S01]  /*1e4a0*/  FMUL R4, R12, UR14 ;  /* 0x0000000e0c047c20 */ /* 0x000fe20008400000 */
[----:B------:R-:W-:Y:S01]  /*1e4b0*/  ULDC.64 UR14, c[0x0][0x640] ;  /* 0x00019000000e7ab9 */ /* 0x000fe20000000a00 */
[----:B0-----:R-:W-:Y:S02]  /*1e4c0*/  R2UR UR9, R10 ;  /* 0x000000000a0972ca */ /* 0x001fe400000e0000 */
[----:B------:R-:W-:Y:S01]  /*1e4d0*/  IMAD.X R2, RZ, RZ, ~R2, P0 ;  /* 0x000000ffff027224 */ /* 0x000fe200000e0e02 */
[----:B------:R-:W-:Y:S01]  /*1e4e0*/  ISETP.NE.U32.AND P0, PT, RZ, UR14, PT ;  /* 0x0000000eff007c0c */ /* 0x000fe2000bf05070 */
[----:B------:R-:W0:Y:S02]  /*1e4f0*/  F2I.U32.TRUNC.NTZ R4, R4 ;  /* 0x0000000400047305 */ /* 0x000e24000020f000 */
[----:B------:R-:W-:Y:S01]  /*1e500*/  IMAD R2, R2, UR10, RZ ;  /* 0x0000000a02027c24 */ /* 0x000fe2000f8e02ff */
[----:B------:R-:W-:-:S03]  /*1e510*/  ISETP.NE.AND.EX P0, PT, RZ, UR15, PT, P0 ;  /* 0x0000000fff007c0c */ /* 0x000fc6000bf05300 */
[----:B------:R-:W-:Y:S02]  /*1e520*/  IMAD R5, R13, UR11, R2 ;  /* 0x0000000b0d057c24 */ /* 0x000fe4000f8e0202 */
[----:B------:R-:W-:-:S04]  /*1e530*/  IMAD.MOV.U32 R2, RZ, RZ, R14 ;  /* 0x000000ffff027224 */ /* 0x000fc800078e000e */
[----:B------:R-:W-:Y:S01]  /*1e540*/  IMAD.WIDE.U32 R2, R13, UR10, R2 ;  /* 0x0000000a0d027c25 */ /* 0x000fe2000f8e0002 */
[----:B------:R-:W-:Y:S01]  /*1e550*/  ULDC UR10, c[0x0][0x618] ;  /* 0x00018600000a7ab9 */ /* 0x000fe20000000800 */
[----:B0-----:R-:W-:Y:S02]  /*1e560*/  R2UR UR11, R4 ;  /* 0x00000000040b72ca */ /* 0x001fe400000e0000 */
[----:B------:R-:W-:-:S05]  /*1e570*/  IMAD.IADD R3, R3, 0x1, R5 ;  /* 0x0000000103037824 */ /* 0x000fca00078e0205 */
[--C-:B------:R-:W-:Y:S02]  /*1e580*/  SHF.R.U64 R10, R2, UR10, R3.reuse ;  /* 0x0000000a020a7c19 */ /* 0x100fe40008001203 */
[----:B------:R-:W-:Y:S01]  /*1e590*/  SHF.R.U32.HI R3, RZ, UR10, R3 ;  /* 0x0000000aff037c19 */ /* 0x000fe20008011603 */
[----:B------:R-:W-:-:S03]  /*1e5a0*/  ULDC UR10, c[0x0][0x608] ;  /* 0x00018200000a7ab9 */ /* 0x000fc60000000800 */
[--C-:B------:R-:W-:Y:S02]  /*1e5b0*/  SHF.R.U64 R12, R10, UR10, R3.reuse ;  /* 0x0000000a0a0c7c19 */ /* 0x100fe40008001203 */
[----:B------:R-:W-:Y:S01]  /*1e5c0*/  SHF.R.U32.HI R3, RZ, UR10, R3 ;  /* 0x0000000aff037c19 */ /* 0x000fe20008011603 */
[----:B------:R-:W-:-:S03]  /*1e5d0*/  ULDC UR10, c[0x0][0x658] ;  /* 0x00019600000a7ab9 */ /* 0x000fc60000000800 */
[--C-:B------:R-:W-:Y:S02]  /*1e5e0*/  SHF.R.U64 R13, R12, UR10, R3.reuse ;  /* 0x0000000a0c0d7c19 */ /* 0x100fe40008001203 */
[----:B------:R-:W-:-:S03]  /*1e5f0*/  SHF.R.U32.HI R14, RZ, UR10, R3 ;  /* 0x0000000aff0e7c19 */ /* 0x000fc60008011603 */
[----:B------:R-:W-:Y:S02]  /*1e600*/  IMAD.MOV.U32 R2, RZ, RZ, R13 ;  /* 0x000000ffff027224 */ /* 0x000fe400078e000d */
[----:B------:R-:W-:Y:S01]  /*1e610*/  IMAD.MOV.U32 R3, RZ, RZ, R14 ;  /* 0x000000ffff037224 */ /* 0x000fe200078e000e */
[----:B------:R-:W-:Y:S06]  /*1e620*/  @!P0 BRA `(.L_x_317) ;  /* 0x0000000000288947 */ /* 0x000fec0003800000 */
        /* <DEDUP_REMOVED lines=10> */
.L_x_317:
[----:B------:R-:W-:Y:S01]  /*1e6d0*/  ULDC UR10, c[0x0][0x648] ;  /* 0x00019200000a7ab9 */ /* 0x000fe20000000800 */
[----:B------:R-:W-:Y:S01]  /*1e6e0*/  UISETP.NE.AND UP0, UPT, UR46, URZ, UPT ;  /* 0x0000003f2e00728c */ /* 0x000fe2000bf05270 */
[----:B------:R-:W-:Y:S01]  /*1e6f0*/  SHF.R.U64 R3, R2, UR10, R3 ;  /* 0x0000000a02037c19 */ /* 0x000fe20008001203 */
[----:B------:R-:W-:Y:S01]  /*1e700*/  ULDC UR10, c[0x0][0x638] ;  /* 0x00018e00000a7ab9 */ /* 0x000fe20000000800 */
[----:B------:R-:W-:Y:S01]  /*1e710*/  UIADD3 UR11, -UR11, URZ, URZ ;  /* 0x0000003f0b0b7290 */ /* 0x000fe2000fffe13f */
[----:B------:R-:W-:Y:S02]  /*1e720*/  LOP3.LUT R12, R12, UR6, RZ, 0xc0, !PT ;  /* 0x000000060c0c7c12 */ /* 0x000fe4000f8ec0ff */
[----:B------:R-:W-:Y:S01]  /*1e730*/  IMAD.MOV R2, RZ, RZ, -R3 ;  /* 0x000000ffff027224 */ /* 0x000fe200078e0a03 */
[----:B------:R-:W-:Y:S02]  /*1e740*/  PLOP3.LUT P0, PT, PT, PT, UP0, 0x40, 0x0 ;  /* 0x000000000000781c */ /* 0x000fe40003f0e808 */
[----:B------:R-:W-:Y:S01]  /*1e750*/  IMAD R5, R3, UR5, R12 ;  /* 0x0000000503057c24 */ /* 0x000fe2000f8e020c */
[----:B------:R-:W-:Y:S01]  /*1e760*/  PLOP3.LUT P1, PT, PT, PT, UP0, 0x40, 0x0 ;  /* 0x000000000000781c */ /* 0x000fe20003f2e808 */
[----:B------:R-:W-:Y:S01]  /*1e770*/  IMAD R13, R2, UR10, R13 ;  /* 0x0000000a020d7c24 */ /* 0x000fe2000f8e020d */
[----:B------:R-:W-:Y:S01]  /*1e780*/  UIADD3 UR10, -UR9, URZ, URZ ;  /* 0x0000003f090a7290 */ /* 0x000fe2000fffe13f */
[----:B------:R-:W-:-:S02]  /*1e790*/  LOP3.LUT R2, R10, UR4, RZ, 0xc0, !PT ;  /* 0x000000040a027c12 */ /* 0x000fc4000f8ec0ff */
[----:B------:R-:W-:Y:S02]  /*1e7a0*/  ULDC UR9, c[0x0][0x144] ;  /* 0x0000510000097ab9 */ /* 0x000fe40000000800 */
[----:B------:R-:W-:-:S03]  /*1e7b0*/  UIMAD UR8, UR9, UR10, UR8 ;  /* 0x0000000a090872a4 */ /* 0x000fc6000f8e0208 */
[----:B------:R-:W-:Y:S02]  /*1e7c0*/  ULDC UR9, c[0x0][0x148] ;  /* 0x0000520000097ab9 */ /* 0x000fe40000000800 */
[----:B------:R-:W-:-:S03]  /*1e7d0*/  @UP0 UIMAD UR8, UR9, UR11, UR13 ;  /* 0x0000000b090802a4 */ /* 0x000fc6000f8e020d */
[----:B------:R-:W-:Y:S02]  /*1e7e0*/  ULDC UR9, c[0x0][0x600] ;  /* 0x0001800000097ab9 */ /* 0x000fe40000000800 */
[----:B------:R-:W-:Y:S02]  /*1e7f0*/  IMAD R2, R13, UR9, R2 ;  /* 0x000000090d027c24 */ /* 0x000fe4000f8e0202 */
[----:B------:R-:W-:Y:S01]  /*1e800*/  IMAD.U32 R4, RZ, RZ, UR8 ;  /* 0x00000008ff047e24 */ /* 0x000fe2000f8e00ff */
[----:B------:R-:W-:-:S03]  /*1e810*/  ULDC UR8, c[0x0][0x610] ;  /* 0x0001840000087ab9 */ /* 0x000fc60000000800 */
[----:B------:R-:W-:-:S05]  /*1e820*/  IMAD R5, R5, UR8, R4 ;  /* 0x0000000805057c24 */ /* 0x000fca000f8e0204 */
[----:B------:R-:W-:Y:S02]  /*1e830*/  SEL R3, R2, R5, P0 ;  /* 0x0000000502037207 */ /* 0x000fe40000000000 */
[----:B------:R-:W-:Y:S01]  /*1e840*/  SEL R5, R5, R2, P1 ;  /* 0x0000000205057207 */ /* 0x000fe20000800000 */
[----:B------:R-:W-:-:S07]  /*1e850*/  IMAD.MOV.U32 R2, RZ, RZ, 0x1 ;  /* 0x00000001ff027424 */ /* 0x000fce00078e00ff */
.L_x_315:
[----:B------:R-:W-:Y:S05]  /*1e860*/  BSYNC B1 ;  /* 0x0000000000017941 */ /* 0x000fea0003800000 */
.L_x_314:
[----:B------:R-:W-:-:S13]  /*1e870*/  LOP3.LUT P0, RZ, R2, 0xff, RZ, 0xc0, !PT ;  /* 0x000000ff02ff7812 */ /* 0x000fda000780c0ff */
[----:B------:R-:W-:Y:S05]  /*1e880*/  @P0 BRA `(.L_x_318) ;  /* 0xfffffff400140947 */ /* 0x000fea000383ffff */
[----:B------:R-:W-:Y:S05]  /*1e890*/  BSYNC B0 ;  /* 0x0000000000007941 */ /* 0x000fea0003800000 */
.L_x_307:
[----:B------:R-:W-:-:S03]  /*1e8a0*/  UMOV UR8, 0xffffffff ;  /* 0xffffffff00087882 */ /* 0x000fc60000000000 */
[----:B------:R-:W-:Y:S05]  /*1e8b0*/  BRA.DIV UR8, `(.L_x_319) ;  /* 0x0000000a08187947 */ /* 0x000fea000b800000 */
[----:B------:R-:W-:-:S13]  /*1e8c0*/  ELECT P6, URZ, PT ;  /* 0x00000000003f782f */ /* 0x000fda00038c0000 */
.L_x_340:
[----:B------:R-:W-:Y:S04]  /*1e8d0*/  BSSY B0, `(.L_x_320) ;  /* 0x000006b000007945 */ /* 0x000fe80003800000 */
[----:B------:R-:W-:Y:S05]  /*1e8e0*/  @!P6 BRA `(.L_x_321) ;  /* 0x0000000400a4e947 */ /* 0x000fea0003800000 */
[----:B------:R-:W-:-:S04]  /*1e8f0*/  ULOP3.LUT UR8, UR40, 0x2, URZ, 0xfc, !UPT ;  /* 0x0000000228087892 */ /* 0x000fc8000f8efc3f */
[----:B------:R-:W-:-:S06]  /*1e900*/  UISETP.NE.AND UP0, UPT, UR8, 0x3, UPT ;  /* 0x000000030800788c */ /* 0x000fcc000bf05270 */
[----:B------:R-:W-:-:S13]  /*1e910*/  PLOP3.LUT P0, PT, PT, PT, UP0, 0x80, 0x0 ;  /* 0x000000000000781c */ /* 0x000fda0003f0f008 */
[----:B------:R-:W-:Y:S05]  /*1e920*/  @!P0 BRA `(.L_x_322) ;  /* 0x0000000000048947 */ /* 0x000fea0003800000 */
[----:B------:R-:W-:Y:S01]  /*1e930*/  BPT.TRAP 0x1 ;  /* 0x000000040000795c */ /* 0x000fe20000300000 */
.L_x_322:
[----:B------:R-:W0:Y:S01]  /*1e940*/  S2R R3, SR_CgaCtaId ;  /* 0x0000000000037919 */ /* 0x000e220000008800 */
[----:B------:R-:W-:-:S04]  /*1e950*/  MOV R2, 0x400 ;  /* 0x0000040000027802 */ /* 0x000fc80000000f00 */
[----:B0-----:R-:W-:Y:S02]  /*1e960*/  LEA R2, R3, R2, 0x18 ;  /* 0x0000000203027211 */ /* 0x001fe400078ec0ff */
[----:B------:R-:W-:-:S03]  /*1e970*/  SHF.L.U32 R3, R0, 0x1f, RZ ;  /* 0x0000001f00037819 */ /* 0x000fc600000006ff */
[----:B------:R-:W-:-:S04]  /*1e980*/  VIADD R2, R2, 0x58 ;  /* 0x0000005802027836 */ /* 0x000fc80000000000 */
[----:B------:R-:W-:-:S04]  /*1e990*/  IMAD R4, R7, 0x8, R2 ;  /* 0x0000000807047824 */ /* 0x000fc800078e0202 */
[----:B------:R-:W0:Y:S02]  /*1e9a0*/  SYNCS.PHASECHK.TRANS64.TRYWAIT P0, [R4+URZ], R3 ;  /* 0x00000003040075a7 */ /* 0x000e24000800017f */
[----:B0-----:R-:W-:Y:S05]  /*1e9b0*/  @!P0 BRA `(.L_x_323) ;  /* 0x0000000400f88947 */ /* 0x001fea0003800000 */
.L_x_341:
[----:B------:R-:W-:-:S05]  /*1e9c0*/  VIADD R7, R7, 0x1 ;  /* 0x0000000107077836 */ /* 0x000fca0000000000 */
[----:B------:R-:W-:-:S04]  /*1e9d0*/  ISETP.NE.AND P0, PT, R7, 0xb, PT ;  /* 0x0000000b0700780c */ /* 0x000fc80003f05270 */
[----:B0-----:R-:W-:Y:S02]  /*1e9e0*/  SEL R3, RZ, 0x1, P0 ;  /* 0x00000001ff037807 */ /* 0x001fe40000000000 */
[----:B------:R-:W-:Y:S02]  /*1e9f0*/  SEL R7, R7, RZ, P0 ;  /* 0x000000ff07077207 */ /* 0x000fe40000000000 */
[----:B------:R-:W-:-:S03]  /*1ea00*/  LOP3.LUT R4, R0, R3, RZ, 0x3c, !PT ;  /* 0x0000000300047212 */ /* 0x000fc600078e3cff */
[----:B------:R-:W-:Y:S01]  /*1ea10*/  IMAD R3, R7, 0x8, R2 ;  /* 0x0000000807037824 */ /* 0x000fe200078e0202 */
[----:B------:R-:W-:-:S04]  /*1ea20*/  SHF.L.U32 R0, R4, 0x1f, RZ ;  /* 0x0000001f04007819 */ /* 0x000fc800000006ff */
[----:B------:R-:W0:Y:S02]  /*1ea30*/  SYNCS.PHASECHK.TRANS64.TRYWAIT P0, [R3+URZ], R0 ;  /* 0x00000000030075a7 */ /* 0x000e24000800017f */
[----:B0-----:R-:W-:Y:S05]  /*1ea40*/  @!P0 BRA `(.L_x_324) ;  /* 0x0000000400e88947 */ /* 0x001fea0003800000 */
.L_x_342:
[----:B0-----:R-:W-:-:S05]  /*1ea50*/  VIADD R0, R7, 0x1 ;  /* 0x0000000107007836 */ /* 0x001fca0000000000 */
[----:B------:R-:W-:-:S04]  /*1ea60*/  ISETP.NE.AND P0, PT, R0, 0xb, PT ;  /* 0x0000000b0000780c */ /* 0x000fc80003f05270 */
[----:B------:R-:W-:Y:S02]  /*1ea70*/  SEL R3, RZ, 0x1, P0 ;  /* 0x00000001ff037807 */ /* 0x000fe40000000000 */
[----:B------:R-:W-:Y:S02]  /*1ea80*/  SEL R5, R0, RZ, P0 ;  /* 0x000000ff00057207 */ /* 0x000fe40000000000 */
[----:B------:R-:W-:-:S03]  /*1ea90*/  LOP3.LUT R4, R4, R3, RZ, 0x3c, !PT ;  /* 0x0000000304047212 */ /* 0x000fc600078e3cff */
[----:B------:R-:W-:Y:S01]  /*1eaa0*/  IMAD R3, R5, 0x8, R2 ;  /* 0x0000000805037824 */ /* 0x000fe200078e0202 */
[----:B------:R-:W-:-:S04]  /*1eab0*/  SHF.L.U32 R0, R4, 0x1f, RZ ;  /* 0x0000001f04007819 */ /* 0x000fc800000006ff */
[----:B------:R-:W0:Y:S02]  /*1eac0*/  SYNCS.PHASECHK.TRANS64.TRYWAIT P0, [R3+URZ], R0 ;  /* 0x00000000030075a7 */ /* 0x000e24000800017f */
[----:B0-----:R-:W-:Y:S05]  /*1ead0*/  @!P0 BRA `(.L_x_325) ;  /* 0x0000000400d88947 */ /* 0x001fea0003800000 */
.L_x_343:
        /* <DEDUP_REMOVED lines=9> */
.L_x_344:
        /* <DEDUP_REMOVED lines=9> */
.L_x_345:
        /* <DEDUP_REMOVED lines=9> */
.L_x_346:
        /* <DEDUP_REMOVED lines=9> */
.L_x_347:
        /* <DEDUP_REMOVED lines=9> */
.L_x_348:
        /* <DEDUP_REMOVED lines=9> */
.L_x_349:
        /* <DEDUP_REMOVED lines=9> */
.L_x_350:
[----:B0-----:R-:W-:-:S05]  /*1eed0*/  VIADD R0, R5, 0x1 ;  /* 0x0000000105007836 */ /* 0x001fca0000000000 */
[----:B------:R-:W-:-:S04]  /*1eee0*/  ISETP.NE.AND P0, PT, R0, 0xb, PT ;  /* 0x0000000b0000780c */ /* 0x000fc80003f05270 */
[----:B------:R-:W-:Y:S02]  /*1eef0*/  SEL R4, RZ, 0x1, P0 ;  /* 0x00000001ff047807 */ /* 0x000fe40000000000 */
[----:B------:R-:W-:Y:S02]  /*1ef00*/  SEL R3, R0, RZ, P0 ;  /* 0x000000ff00037207 */ /* 0x000fe40000000000 */
[----:B------:R-:W-:-:S03]  /*1ef10*/  LOP3.LUT R0, R7, R4, RZ, 0x3c, !PT ;  /* 0x0000000407007212 */ /* 0x000fc600078e3cff */
[----:B------:R-:W-:Y:S01]  /*1ef20*/  IMAD R3, R3, 0x8, R2 ;  /* 0x0000000803037824 */ /* 0x000fe200078e0202 */
[----:B------:R-:W-:-:S07]  /*1ef30*/  SHF.L.U32 R0, R0, 0x1f, RZ ;  /* 0x0000001f00007819 */ /* 0x000fce00000006ff */
.L_x_333:
[----:B0-----:R0:W1:Y:S02]  /*1ef40*/  SYNCS.PHASECHK.TRANS64.TRYWAIT P0, [R3+URZ], R0 ;  /* 0x00000000030075a7 */ /* 0x001064000800017f */
[----:B-1----:R-:W-:Y:S05]  /*1ef50*/  @!P0 NANOSLEEP.SYNCS 0x989680 ;  /* 0x009896800000895d */ /* 0x002fea0003900000 */
[----:B------:R-:W1:Y:S02]  /*1ef60*/  @!P0 SYNCS.PHASECHK.TRANS64 P0, [R3+URZ], R0 ;  /* 0x00000000030085a7 */ /* 0x000e64000800007f */
[----:B-1----:R-:W-:Y:S05]  /*1ef70*/  @!P0 BRA `(.L_x_333) ;  /* 0xfffffffc00f08947 */ /* 0x002fea000383ffff */
.L_x_321:
[----:B------:R-:W-:Y:S05]  /*1ef80*/  BSYNC B0 ;  /* 0x0000000000007941 */ /* 0x000fea0003800000 */
.L_x_320:
[----:B------:R-:W-:Y:S05]  /*1ef90*/  EXIT ;  /* 0x000000000000794d */ /* 0x000fea0003800000 */
.L_x_22:
[----:B-1----:R1:W2:Y:S02]  /*1efa0*/  SYNCS.PHASECHK.TRANS64.TRYWAIT P1, [R3+URZ], R0 ;  /* 0x00000000030075a7 */ /* 0x0022a4000802017f */
[----:B--2---:R-:W-:Y:S05]  /*1efb0*/  @!P1 NANOSLEEP.SYNCS 0x989680 ;  /* 0x009896800000995d */ /* 0x004fea0003900000 */
[----:B------:R-:W2:Y:S02]  /*1efc0*/  @!P1 SYNCS.PHASECHK.TRANS64 P1, [R3+URZ], R0 ;  /* 0x00000000030095a7 */ /* 0x000ea4000802007f */
[----:B--2---:R-:W-:Y:S05]  /*1efd0*/  @!P1 BRA `(.L_x_22) ;  /* 0xfffffffc00f09947 */ /* 0x004fea000383ffff */
[----:B------:R-:W-:Y:S05]  /*1efe0*/  BRA `(.L_x_21) ;  /* 0xfffffe2400f87947 */ /* 0x000fea000383ffff */
.L_x_27:
[----:B-1----:R-:W-:-:S04]  /*1eff0*/  IMAD.U32 R7, RZ, RZ, UR4 ;  /* 0x00000004ff077e24 */ /* 0x002fc8000f8e00ff */
[----:B------:R1:W2:Y:S03]  /*1f000*/  SYNCS.PHASECHK.TRANS64.TRYWAIT P1, [R7+URZ], R5 ;  /* 0x00000005070075a7 */ /* 0x0002a6000802017f */
[----:B--2---:R-:W-:Y:S05]  /*1f010*/  @!P1 NANOSLEEP.SYNCS 0x989680 ;  /* 0x009896800000995d */ /* 0x004fea0003900000 */
[----:B------:R-:W2:Y:S02]  /*1f020*/  @!P1 SYNCS.PHASECHK.TRANS64 P1, [R7+URZ], R5 ;  /* 0x00000005070095a7 */ /* 0x000ea4000802007f */
[----:B--2---:R-:W-:Y:S05]  /*1f030*/  @!P1 BRA `(.L_x_27) ;  /* 0xfffffffc00ec9947 */ /* 0x004fea000383ffff */
[----:B------:R-:W-:Y:S05]  /*1f040*/  BRA `(.L_x_26) ;  /* 0xfffffe3000a07947 */ /* 0x000fea000383ffff */
.L_x_308:
[----:B------:R-:W-:Y:S01]  /*1f050*/  BSSY B1, `(.L_x_334) ;  /* 0x0000006000017945 */ /* 0x000fe20003800000 */
[----:B------:R-:W-:-:S07]  /*1f060*/  IMAD.MOV.U32 R15, RZ, RZ, -0x1 ;  /* 0xffffffffff0f7424 */ /* 0x000fce00078e00ff */
[----:B------:R-:W-:Y:S05]  /*1f070*/  WARPSYNC.COLLECTIVE R15, `(.L_x_335) ;  /* 0x000000000f0c7348 */ /* 0x000fea0003c00000 */
[----:B------:R-:W-:Y:S02]  /*1f080*/  ELECT P6, UR62, PT ;  /* 0x00000000003e782f */ /* 0x000fe400038c0000 */
[----:B------:R-:W-:Y:S01]  /*1f090*/  MOV R14, UR62 ;  /* 0x0000003e000e7c02 */ /* 0x000fe20008000f00 */
[----:B------:R-:W-:Y:S10]  /*1f0a0*/  ENDCOLLECTIVE ;  /* 0x000000000000791b */ /* 0x000ff40003800000 */
.L_x_335:
[----:B------:R-:W-:Y:S05]  /*1f0b0*/  BSYNC B1 ;  /* 0x0000000000017941 */ /* 0x000fea0003800000 */
.L_x_334:
[----:B------:R-:W-:Y:S05]  /*1f0c0*/  BRA `(.L_x_336) ;  /* 0xffffffec00107947 */ /* 0x000fea000383ffff */
.L_x_311:
[----:B0-----:R0:W1:Y:S02]  /*1f0d0*/  SYNCS.PHASECHK.TRANS64.TRYWAIT P0, [R15+URZ+0x58], R14 ;  /* 0x0000580e0f0075a7 */ /* 0x001064000800017f */
[----:B-1----:R-:W-:Y:S05]  /*1f0e0*/  @!P0 NANOSLEEP.SYNCS 0x989680 ;  /* 0x009896800000895d */ /* 0x002fea0003900000 */
[----:B------:R-:W1:Y:S02]  /*1f0f0*/  @!P0 SYNCS.PHASECHK.TRANS64 P0, [R15+URZ+0x58], R14 ;  /* 0x0000580e0f0085a7 */ /* 0x000e64000800007f */
[----:B-1----:R-:W-:Y:S05]  /*1f100*/  @!P0 BRA `(.L_x_311) ;  /* 0xfffffffc00f08947 */ /* 0x002fea000383ffff */
[----:B------:R-:W-:Y:S05]  /*1f110*/  BRA `(.L_x_337) ;  /* 0xffffffec00407947 */ /* 0x000fea000383ffff */
.L_x_319:
[----:B------:R-:W-:Y:S01]  /*1f120*/  BSSY B0, `(.L_x_338) ;  /* 0x0000006000007945 */ /* 0x000fe20003800000 */
[----:B------:R-:W-:-:S07]  /*1f130*/  IMAD.MOV.U32 R15, RZ, RZ, -0x1 ;  /* 0xffffffffff0f7424 */ /* 0x000fce00078e00ff */
[----:B------:R-:W-:Y:S05]  /*1f140*/  WARPSYNC.COLLECTIVE R15, `(.L_x_339) ;  /* 0x000000000f0c7348 */ /* 0x000fea0003c00000 */
[----:B------:R-:W-:Y:S02]  /*1f150*/  ELECT P6, UR62, PT ;  /* 0x00000000003e782f */ /* 0x000fe400038c0000 */
[----:B------:R-:W-:Y:S01]  /*1f160*/  MOV R14, UR62 ;  /* 0x0000003e000e7c02 */ /* 0x000fe20008000f00 */
[----:B------:R-:W-:Y:S10]  /*1f170*/  ENDCOLLECTIVE ;  /* 0x000000000000791b */ /* 0x000ff40003800000 */
.L_x_339:
[----:B------:R-:W-:Y:S05]  /*1f180*/  BSYNC B0 ;  /* 0x0000000000007941 */ /* 0x000fea0003800000 */
.L_x_338:
[----:B------:R-:W-:Y:S05]  /*1f190*/  BRA `(.L_x_340) ;  /* 0xfffffff400cc7947 */ /* 0x000fea000383ffff */
.L_x_323:
[----:B0-----:R0:W1:Y:S02]  /*1f1a0*/  SYNCS.PHASECHK.TRANS64.TRYWAIT P0, [R4+URZ], R3 ;  /* 0x00000003040075a7 */ /* 0x001064000800017f */
[----:B-1----:R-:W-:Y:S05]  /*1f1b0*/  @!P0 NANOSLEEP.SYNCS 0x989680 ;  /* 0x009896800000895d */ /* 0x002fea0003900000 */
[----:B------:R-:W1:Y:S02]  /*1f1c0*/  @!P0 SYNCS.PHASECHK.TRANS64 P0, [R4+URZ], R3 ;  /* 0x00000003040085a7 */ /* 0x000e64000800007f */
[----:B-1----:R-:W-:Y:S05]  /*1f1d0*/  @!P0 BRA `(.L_x_323) ;  /* 0xfffffffc00f08947 */ /* 0x002fea000383ffff */
[----:B------:R-:W-:Y:S05]  /*1f1e0*/  BRA `(.L_x_341) ;  /* 0xfffffff400f47947 */ /* 0x000fea000383ffff */
.L_x_324:
[----:B0-----:R0:W1:Y:S02]  /*1f1f0*/  SYNCS.PHASECHK.TRANS64.TRYWAIT P0, [R3+URZ], R0 ;  /* 0x00000000030075a7 */ /* 0x001064000800017f */
[----:B-1----:R-:W-:Y:S05]  /*1f200*/  @!P0 NANOSLEEP.SYNCS 0x989680 ;  /* 0x009896800000895d */ /* 0x002fea0003900000 */
[----:B------:R-:W1:Y:S02]  /*1f210*/  @!P0 SYNCS.PHASECHK.TRANS64 P0, [R3+URZ], R0 ;  /* 0x00000000030085a7 */ /* 0x000e64000800007f */
[----:B-1----:R-:W-:Y:S05]  /*1f220*/  @!P0 BRA `(.L_x_324) ;  /* 0xfffffffc00f08947 */ /* 0x002fea000383ffff */
[----:B------:R-:W-:Y:S05]  /*1f230*/  BRA `(.L_x_342) ;  /* 0xfffffff800047947 */ /* 0x000fea000383ffff */
.L_x_325:
[----:B0-----:R0:W1:Y:S02]  /*1f240*/  SYNCS.PHASECHK.TRANS64.TRYWAIT P0, [R3+URZ], R0 ;  /* 0x00000000030075a7 */ /* 0x001064000800017f */
[----:B-1----:R-:W-:Y:S05]  /*1f250*/  @!P0 NANOSLEEP.SYNCS 0x989680 ;  /* 0x009896800000895d */ /* 0x002fea0003900000 */
[----:B------:R-:W1:Y:S02]  /*1f260*/  @!P0 SYNCS.PHASECHK.TRANS64 P0, [R3+URZ], R0 ;  /* 0x00000000030085a7 */ /* 0x000e64000800007f */
[----:B-1----:R-:W-:Y:S05]  /*1f270*/  @!P0 BRA `(.L_x_325) ;  /* 0xfffffffc00f08947 */ /* 0x002fea000383ffff */
[----:B------:R-:W-:Y:S05]  /*1f280*/  BRA `(.L_x_343) ;  /* 0xfffffff800147947 */ /* 0x000fea000383ffff */
.L_x_326:
[----:B0-----:R0:W1:Y:S02]  /*1f290*/  SYNCS.PHASECHK.TRANS64.TRYWAIT P0, [R3+URZ], R0 ;  /* 0x00000000030075a7 */ /* 0x001064000800017f */
[----:B-1----:R-:W-:Y:S05]  /*1f2a0*/  @!P0 NANOSLEEP.SYNCS 0x989680 ;  /* 0x009896800000895d */ /* 0x002fea0003900000 */
[----:B------:R-:W1:Y:S02]  /*1f2b0*/  @!P0 SYNCS.PHASECHK.TRANS64 P0, [R3+URZ], R0 ;  /* 0x00000000030085a7 */ /* 0x000e64000800007f */
[----:B-1----:R-:W-:Y:S05]  /*1f2c0*/  @!P0 BRA `(.L_x_326) ;  /* 0xfffffffc00f08947 */ /* 0x002fea000383ffff */
[----:B------:R-:W-:Y:S05]  /*1f2d0*/  BRA `(.L_x_344) ;  /* 0xfffffff800247947 */ /* 0x000fea000383ffff */
.L_x_327:
[----:B0-----:R0:W1:Y:S02]  /*1f2e0*/  SYNCS.PHASECHK.TRANS64.TRYWAIT P0, [R3+URZ], R0 ;  /* 0x00000000030075a7 */ /* 0x001064000800017f */
[----:B-1----:R-:W-:Y:S05]  /*1f2f0*/  @!P0 NANOSLEEP.SYNCS 0x989680 ;  /* 0x009896800000895d */ /* 0x002fea0003900000 */
[----:B------:R-:W1:Y:S02]  /*1f300*/  @!P0 SYNCS.PHASECHK.TRANS64 P0, [R3+URZ], R0 ;  /* 0x00000000030085a7 */ /* 0x000e64000800007f */
[----:B-1----:R-:W-:Y:S05]  /*1f310*/  @!P0 BRA `(.L_x_327) ;  /* 0xfffffffc00f08947 */ /* 0x002fea000383ffff */
[----:B------:R-:W-:Y:S05]  /*1f320*/  BRA `(.L_x_345) ;  /* 0xfffffff800347947 */ /* 0x000fea000383ffff */
.L_x_328:
[----:B0-----:R0:W1:Y:S02]  /*1f330*/  SYNCS.PHASECHK.TRANS64.TRYWAIT P0, [R3+URZ], R0 ;  /* 0x00000000030075a7 */ /* 0x001064000800017f */
[----:B-1----:R-:W-:Y:S05]  /*1f340*/  @!P0 NANOSLEEP.SYNCS 0x989680 ;  /* 0x009896800000895d */ /* 0x002fea0003900000 */
[----:B------:R-:W1:Y:S02]  /*1f350*/  @!P0 SYNCS.PHASECHK.TRANS64 P0, [R3+URZ], R0 ;  /* 0x00000000030085a7 */ /* 0x000e64000800007f */
[----:B-1----:R-:W-:Y:S05]  /*1f360*/  @!P0 BRA `(.L_x_328) ;  /* 0xfffffffc00f08947 */ /* 0x002fea000383ffff */
[----:B------:R-:W-:Y:S05]  /*1f370*/  BRA `(.L_x_346) ;  /* 0xfffffff800447947 */ /* 0x000fea000383ffff */
.L_x_329:
[----:B0-----:R0:W1:Y:S02]  /*1f380*/  SYNCS.PHASECHK.TRANS64.TRYWAIT P0, [R3+URZ], R0 ;  /* 0x00000000030075a7 */ /* 0x001064000800017f */
[----:B-1----:R-:W-:Y:S05]  /*1f390*/  @!P0 NANOSLEEP.SYNCS 0x989680 ;  /* 0x009896800000895d */ /* 0x002fea0003900000 */
[----:B------:R-:W1:Y:S02]  /*1f3a0*/  @!P0 SYNCS.PHASECHK.TRANS64 P0, [R3+URZ], R0 ;  /* 0x00000000030085a7 */ /* 0x000e64000800007f */
[----:B-1----:R-:W-:Y:S05]  /*1f3b0*/  @!P0 BRA `(.L_x_329) ;  /* 0xfffffffc00f08947 */ /* 0x002fea000383ffff */
[----:B------:R-:W-:Y:S05]  /*1f3c0*/  BRA `(.L_x_347) ;  /* 0xfffffff800547947 */ /* 0x000fea000383ffff */
.L_x_330:
[----:B0-----:R0:W1:Y:S02]  /*1f3d0*/  SYNCS.PHASECHK.TRANS64.TRYWAIT P0, [R3+URZ], R0 ;  /* 0x00000000030075a7 */ /* 0x001064000800017f */
[----:B-1----:R-:W-:Y:S05]  /*1f3e0*/  @!P0 NANOSLEEP.SYNCS 0x989680 ;  /* 0x009896800000895d */ /* 0x002fea0003900000 */
[----:B------:R-:W1:Y:S02]  /*1f3f0*/  @!P0 SYNCS.PHASECHK.TRANS64 P0, [R3+URZ], R0 ;  /* 0x00000000030085a7 */ /* 0x000e64000800007f */
[----:B-1----:R-:W-:Y:S05]  /*1f400*/  @!P0 BRA `(.L_x_330) ;  /* 0xfffffffc00f08947 */ /* 0x002fea000383ffff */
[----:B------:R-:W-:Y:S05]  /*1f410*/  BRA `(.L_x_348) ;  /* 0xfffffff800647947 */ /* 0x000fea000383ffff */
.L_x_331:
[----:B0-----:R0:W1:Y:S02]  /*1f420*/  SYNCS.PHASECHK.TRANS64.TRYWAIT P0, [R3+URZ], R0 ;  /* 0x00000000030075a7 */ /* 0x001064000800017f */
[----:B-1----:R-:W-:Y:S05]  /*1f430*/  @!P0 NANOSLEEP.SYNCS 0x989680 ;  /* 0x009896800000895d */ /* 0x002fea0003900000 */
[----:B------:R-:W1:Y:S02]  /*1f440*/  @!P0 SYNCS.PHASECHK.TRANS64 P0, [R3+URZ], R0 ;  /* 0x00000000030085a7 */ /* 0x000e64000800007f */
[----:B-1----:R-:W-:Y:S05]  /*1f450*/  @!P0 BRA `(.L_x_331) ;  /* 0xfffffffc00f08947 */ /* 0x002fea000383ffff */
[----:B------:R-:W-:Y:S05]  /*1f460*/  BRA `(.L_x_349) ;  /* 0xfffffff800747947 */ /* 0x000fea000383ffff */
.L_x_332:
[----:B0-----:R0:W1:Y:S02]  /*1f470*/  SYNCS.PHASECHK.TRANS64.TRYWAIT P0, [R3+URZ], R0 ;  /* 0x00000000030075a7 */ /* 0x001064000800017f */
[----:B-1----:R-:W-:Y:S05]  /*1f480*/  @!P0 NANOSLEEP.SYNCS 0x989680 ;  /* 0x009896800000895d */ /* 0x002fea0003900000 */
[----:B------:R-:W1:Y:S02]  /*1f490*/  @!P0 SYNCS.PHASECHK.TRANS64 P0, [R3+URZ], R0 ;  /* 0x00000000030085a7 */ /* 0x000e64000800007f */
[----:B-1----:R-:W-:Y:S05]  /*1f4a0*/  @!P0 BRA `(.L_x_332) ;  /* 0xfffffffc00f08947 */ /* 0x002fea000383ffff */
[----:B------:R-:W-:Y:S05]  /*1f4b0*/  BRA `(.L_x_350) ;  /* 0xfffffff800847947 */ /* 0x000fea000383ffff */
.L_x_351:
[----:B------:R-:W-:-:S00]  /*1f4c0*/  BRA `(.L_x_351) ;  /* 0xfffffffc00fc7947 */ /* 0x000fc0000383ffff */
[----:B------:R-:W-:-:S00]  /*1f4d0*/  NOP ;  /* 0x0000000000007918 */ /* 0x000fc00000000000 */
        /* <DEDUP_REMOVED lines=10> */
.L_x_352:


//--------------------- .nv.global.init           --------------------------
	.section	.nv.global.init,"aw",@progbits
.nv.global.init:
	.type		$str$22,@object
	.size		$str$22,($str$23 - $str$22)
$str$22:
        /*0000*/ 	.byte	0x6b, 0x5f, 0x74, 0x69, 0x6c, 0x65, 0x5f, 0x63, 0x6f, 0x75, 0x6e, 0x74, 0x20, 0x3e, 0x3d, 0x20
        /*0010*/ 	.byte	0x31, 0x00
	.type		$str$23,@object
	.size		$str$23,(__unnamed_1 - $str$23)
$str$23:
        /*0012*/ 	.byte	0x2f, 0x74, 0x6d, 0x70, 0x2f, 0x63, 0x75, 0x74, 0x6c, 0x61, 0x73, 0x73, 0x5f, 0x73, 0x77, 0x65
        /*0022*/ 	.byte	0x65, 0x70, 0x5f, 0x73, 0x72, 0x63, 0x2f, 0x69, 0x6e, 0x63, 0x6c, 0x75, 0x64, 0x65, 0x2f, 0x63
        /*0032*/ 	.byte	0x75, 0x74, 0x6c, 0x61, 0x73, 0x73, 0x2f, 0x67, 0x65, 0x6d, 0x6d, 0x2f, 0x63, 0x6f, 0x6c, 0x6c
        /*0042*/ 	.byte	0x65, 0x63, 0x74, 0x69, 0x76, 0x65, 0x2f, 0x73, 0x6d, 0x39, 0x30, 0x5f, 0x6d, 0x6d, 0x61, 0x5f
        /*0052*/ 	.byte	0x74, 0x6d, 0x61, 0x5f, 0x67, 0x6d, 0x6d, 0x61, 0x5f, 0x73, 0x73, 0x5f, 0x77, 0x61, 0x72, 0x70
        /*0062*/ 	.byte	0x73, 0x70, 0x65, 0x63, 0x69, 0x61, 0x6c, 0x69, 0x7a, 0x65, 0x64, 0x2e, 0x68, 0x70, 0x70, 0x00
	.type		__unnamed_1,@object
	.size		__unnamed_1,(.L_0 - __unnamed_1)
__unnamed_1:
        /* <DEDUP_REMOVED lines=181> */
        /*0bc2*/ 	.byte	0x64, 0x65, 0x6e, 0x74, 0x69, 0x74, 0x79, 0x5d, 0x00
.L_0:


//--------------------- .nv.shared._ZN7cutlass13device_kernelINS_4gemm6kernel13GemmUniversalIN4cute5tupleIJiiiiEEENS1_10collective13CollectiveMmaINS1_34MainloopSm90TmaGmmaWarpSpecializedILi11ENS5_IJNS4_1CILi2EEENSA_ILi1EEESC_EEENS1_35KernelTmaWarpSpecializedCooperativeEEENS5_IJNSA_ILi384EEENSA_ILi256EEENSA_ILi16EEEEEENS_6half_tENS5_IJlSC_lEEESK_SL_NS4_8TiledMMAINS4_8MMA_AtomIJNS4_4SM904GMMA26MMA_64x256x16_F32F16F16_SSILNSP_5MajorE0ELSR_0ELNSP_7ScaleInE1ELSS_1EEEEEENS4_6LayoutISD_NS5_IJSC_NSA_ILi0EEESW_EEEEENS5_IJNS4_10UnderscoreESZ_SZ_EEEEENS4_13SM90_TMA_LOADENS4_14ComposedLayoutINS4_7SwizzleILi1ELi4ELi3EEENS4_18smem_ptr_flag_bitsILi16EEENSV_INS5_IJNSA_ILi8EEESI_EEENS5_IJSI_SC_EEEEEEEvNS4_8identityENS4_23SM90_TMA_LOAD_MULTICASTES1C_vS1D_EENS_8epilogue10collective6detail29Sm90TmaWarpSpecializedAdapterINS1H_15DefaultEpilogueISK_SL_SL_NS1G_6thread17LinearCombinationISK_Li1EffLNS1L_9ScaleType4KindE0ELNS_15FloatRoundStyleE2ESK_EENS1_15EpilogueDefaultEEEEEvvEEEEvNT_6ParamsE --------------------------
	.section	.nv.shared._ZN7cutlass13device_kernelINS_4gemm6kernel13GemmUniversalIN4cute5tupleIJiiiiEEENS1_10collective13CollectiveMmaINS1_34MainloopSm90TmaGmmaWarpSpecializedILi11ENS5_IJNS4_1CILi2EEENSA_ILi1EEESC_EEENS1_35KernelTmaWarpSpecializedCooperativeEEENS5_IJNSA_ILi384EEENSA_ILi256EEENSA_ILi16EEEEEENS_6half_tENS5_IJlSC_lEEESK_SL_NS4_8TiledMMAINS4_8MMA_AtomIJNS4_4SM904GMMA26MMA_64x256x16_F32F16F16_SSILNSP_5MajorE0ELSR_0ELNSP_7ScaleInE1ELSS_1EEEEEENS4_6LayoutISD_NS5_IJSC_NSA_ILi0EEESW_EEEEENS5_IJNS4_10UnderscoreESZ_SZ_EEEEENS4_13SM90_TMA_LOADENS4_14ComposedLayoutINS4_7SwizzleILi1ELi4ELi3EEENS4_18smem_ptr_flag_bitsILi16EEENSV_INS5_IJNSA_ILi8EEESI_EEENS5_IJSI_SC_EEEEEEEvNS4_8identityENS4_23SM90_TMA_LOAD_MULTICASTES1C_vS1D_EENS_8epilogue10collective6detail29Sm90TmaWarpSpecializedAdapterINS1H_15DefaultEpilogueISK_SL_SL_NS1G_6thread17LinearCombinationISK_Li1EffLNS1L_9ScaleType4KindE0ELNS_15FloatRoundStyleE2ESK_EENS1_15EpilogueDefaultEEEEEvvEEEEvNT_6ParamsE,"aw",@nobits
	.sectionflags	@""
	.align	16
	.zero		1024


//--------------------- .nv.shared.reserved.0     --------------------------
	.section	.nv.shared.reserved.0,"aw",@nobits
	.weak		__nv_reservedSMEM_offset_0_alias
	.size		__nv_reservedSMEM_offset_0_alias, 0, 0
	.other		__nv_reservedSMEM_offset_0_alias,@"STO_CUDA_RESERVED_SHARED STV_DEFAULT"
__nv_reservedSMEM_offset_0_alias:
	.zero		0


//--------------------- .nv.global                --------------------------
	.section	.nv.global,"aw",@nobits
.nv.global:
	.type		_ZN39_INTERNAL_87dd3390_4_k_cu_ed6c4019_62024cute1_E,@object
	.size		_ZN39_INTERNAL_87dd3390_4_k_cu_ed6c4019_62024cute1_E,(_ZN39_INTERNAL_87dd3390_4_k_cu_ed6c4019_62024cuda3std3__45__cpo6cbeginE - _ZN39_INTERNAL_87dd3390_4_k_cu_ed6c4019_62024cute1_E)
_ZN39_INTERNAL_87dd3390_4_k_cu_ed6c4019_62024cute1_E:
	.zero		1
	.type		_ZN39_INTERNAL_87dd3390_4_k_cu_ed6c4019_62024cuda3std3__45__cpo6cbeginE,@object
	.size		_ZN39_INTERNAL_87dd3390_4_k_cu_ed6c4019_62024cuda3std3__45__cpo6cbeginE,(_ZN39_INTERNAL_87dd3390_4_k_cu_ed6c4019_62024cuda3std3__48in_placeE - _ZN39_INTERNAL_87dd3390_4_k_cu_ed6c4019_62024cuda3std3__45__cpo6cbeginE)
_ZN39_INTERNAL_87dd3390_4_k_cu_ed6c4019_62024cuda3std3__45__cpo6cbeginE:
	.zero		1
	.type		_ZN39_INTERNAL_87dd3390_4_k_cu_ed6c4019_62024cuda3std3__48in_placeE,@object
	.size		_ZN39_INTERNAL_87dd3390_4_k_cu_ed6c4019_62024cuda3std3__48in_placeE,(_ZN39_INTERNAL_87dd3390_4_k_cu_ed6c4019_62024cuda3std6ranges3__45__cpo9iter_moveE - _ZN39_INTERNAL_87dd3390_4_k_cu_ed6c4019_62024cuda3std3__48in_placeE)
_ZN39_INTERNAL_87dd3390_4_k_cu_ed6c4019_62024cuda3std3__48in_placeE:
	.zero		1
	.type		_ZN39_INTERNAL_87dd3390_4_k_cu_ed6c4019_62024cuda3std6ranges3__45__cpo9iter_moveE,@object
	.size		_ZN39_INTERNAL_87dd3390_4_k_cu_ed6c4019_62024cuda3std6ranges3__45__cpo9iter_moveE,(_ZN39_INTERNAL_87dd3390_4_k_cu_ed6c4019_62024cuda3std3__45__cpo5beginE - _ZN39_INTERNAL_87dd3390_4_k_cu_ed6c4019_62024cuda3std6ranges3__45__cpo9iter_moveE)
_ZN39_INTERNAL_87dd3390_4_k_cu_ed6c4019_62024cuda3std6ranges3__45__cpo9iter_moveE:
	.zero		1
	.type		_ZN39_INTERNAL_87dd3390_4_k_cu_ed6c4019_62024cuda3std3__45__cpo5beginE,@object
	.size		_ZN39_INTERNAL_87dd3390_4_k_cu_ed6c4019_62024cuda3std3__45__cpo5beginE,(_ZN39_INTERNAL_87dd3390_4_k_cu_ed6c4019_62024cuda3std3__441_GLOBAL__N__87dd3390_4_k_cu_ed6c4019_62026ignoreE - _ZN39_INTERNAL_87dd3390_4_k_cu_ed6c4019_62024cuda3std3__45__cpo5beginE)
_ZN39_INTERNAL_87dd3390_4_k_cu_ed6c4019_62024cuda3std3__45__cpo5beginE:
	.zero		1
	.type		_ZN39_INTERNAL_87dd3390_4_k_cu_ed6c4019_62024cuda3std3__441_GLOBAL__N__87dd3390_4_k_cu_ed6c4019_62026ignoreE,@object
	.size		_ZN39_INTERNAL_87dd3390_4_k_cu_ed6c4019_62024cuda3std3__441_GLOBAL__N__87dd3390_4_k_cu_ed6c4019_62026ignoreE,(_ZN39_INTERNAL_87dd3390_4_k_cu_ed6c4019_62024cute7productE - _ZN39_INTERNAL_87dd3390_4_k_cu_ed6c4019_62024cuda3std3__441_GLOBAL__N__87dd3390_4_k_cu_ed6c4019_62026ignoreE)
_ZN39_INTERNAL_87dd3390_4_k_cu_ed6c4019_62024cuda3std3__441_GLOBAL__N__87dd3390_4_k_cu_ed6c4019_62026ignoreE:
	.zero		1
	.type		_ZN39_INTERNAL_87dd3390_4_k_cu_ed6c4019_62024cute7productE,@object
	.size		_ZN39_INTERNAL_87dd3390_4_k_cu_ed6c4019_62024cute7productE,(_ZN39_INTERNAL_87dd3390_4_k_cu_ed6c4019_62024cuda3std3__45__cpo3endE - _ZN39_INTERNAL_87dd3390_4_k_cu_ed6c4019_62024cute7productE)
_ZN39_INTERNAL_87dd3390_4_k_cu_ed6c4019_62024cute7productE:
	.zero		1
	.type		_ZN39_INTERNAL_87dd3390_4_k_cu_ed6c4019_62024cuda3std3__45__cpo3endE,@object
	.size		_ZN39_INTERNAL_87dd3390_4_k_cu_ed6c4019_62024cuda3std3__45__cpo3endE,(_ZN39_INTERNAL_87dd3390_4_k_cu_ed6c4019_62024cuda3std3__419piecewise_constructE - _ZN39_INTERNAL_87dd3390_4_k_cu_ed6c4019_62024cuda3std3__45__cpo3endE)
_ZN39_INTERNAL_87dd3390_4_k_cu_ed6c4019_62024cuda3std3__45__cpo3endE:
	.zero		1
	.type		_ZN39_INTERNAL_87dd3390_4_k_cu_ed6c4019_62024cuda3std3__419piecewise_constructE,@object
	.size		_ZN39_INTERNAL_87dd3390_4_k_cu_ed6c4019_62024cuda3std3__419piecewise_constructE,(_ZN39_INTERNAL_87dd3390_4_k_cu_ed6c4019_62024cuda3std3__45__cpo4cendE - _ZN39_INTERNAL_87dd3390_4_k_cu_ed6c4019_62024cuda3std3__419piecewise_constructE)
_ZN39_INTERNAL_87dd3390_4_k_cu_ed6c4019_62024cuda3std3__419piecewise_constructE:
	.zero		1
	.type		_ZN39_INTERNAL_87dd3390_4_k_cu_ed6c4019_62024cuda3std3__45__cpo4cendE,@object
	.size		_ZN39_INTERNAL_87dd3390_4_k_cu_ed6c4019_62024cuda3std3__45__cpo4cendE,(_ZN39_INTERNAL_87dd3390_4_k_cu_ed6c4019_62024cuda3std6ranges3__45__cpo4swapE - _ZN39_INTERNAL_87dd3390_4_k_cu_ed6c4019_62024cuda3std3__45__cpo4cendE)
_ZN39_INTERNAL_87dd3390_4_k_cu_ed6c4019_62024cuda3std3__45__cpo4cendE:
	.zero		1
	.type		_ZN39_INTERNAL_87dd3390_4_k_cu_ed6c4019_62024cuda3std6ranges3__45__cpo4swapE,@object
	.size		_ZN39_INTERNAL_87dd3390_4_k_cu_ed6c4019_62024cuda3std6ranges3__45__cpo4swapE,(.L_8 - _ZN39_INTERNAL_87dd3390_4_k_cu_ed6c4019_62024cuda3std6ranges3__45__cpo4swapE)
_ZN39_INTERNAL_87dd3390_4_k_cu_ed6c4019_62024cuda3std6ranges3__45__cpo4swapE:
	.zero		1
.L_8:


//--------------------- .nv.constant0._ZN7cutlass13device_kernelINS_4gemm6kernel13GemmUniversalIN4cute5tupleIJiiiiEEENS1_10collective13CollectiveMmaINS1_34MainloopSm90TmaGmmaWarpSpecializedILi11ENS5_IJNS4_1CILi2EEENSA_ILi1EEESC_EEENS1_35KernelTmaWarpSpecializedCooperativeEEENS5_IJNSA_ILi384EEENSA_ILi256EEENSA_ILi16EEEEEENS_6half_tENS5_IJlSC_lEEESK_SL_NS4_8TiledMMAINS4_8MMA_AtomIJNS4_4SM904GMMA26MMA_64x256x16_F32F16F16_SSILNSP_5MajorE0ELSR_0ELNSP_7ScaleInE1ELSS_1EEEEEENS4_6LayoutISD_NS5_IJSC_NSA_ILi0EEESW_EEEEENS5_IJNS4_10UnderscoreESZ_SZ_EEEEENS4_13SM90_TMA_LOADENS4_14ComposedLayoutINS4_7SwizzleILi1ELi4ELi3EEENS4_18smem_ptr_flag_bitsILi16EEENSV_INS5_IJNSA_ILi8EEESI_EEENS5_IJSI_SC_EEEEEEEvNS4_8identityENS4_23SM90_TMA_LOAD_MULTICASTES1C_vS1D_EENS_8epilogue10collective6detail29Sm90TmaWarpSpecializedAdapterINS1H_15DefaultEpilogueISK_SL_SL_NS1G_6thread17LinearCombinationISK_Li1EffLNS1L_9ScaleType4KindE0ELNS_15FloatRoundStyleE2ESK_EENS1_15EpilogueDefaultEEEEEvvEEEEvNT_6ParamsE --------------------------
	.section	.nv.constant0._ZN7cutlass13device_kernelINS_4gemm6kernel13GemmUniversalIN4cute5tupleIJiiiiEEENS1_10collective13CollectiveMmaINS1_34MainloopSm90TmaGmmaWarpSpecializedILi11ENS5_IJNS4_1CILi2EEENSA_ILi1EEESC_EEENS1_35KernelTmaWarpSpecializedCooperativeEEENS5_IJNSA_ILi384EEENSA_ILi256EEENSA_ILi16EEEEEENS_6half_tENS5_IJlSC_lEEESK_SL_NS4_8TiledMMAINS4_8MMA_AtomIJNS4_4SM904GMMA26MMA_64x256x16_F32F16F16_SSILNSP_5MajorE0ELSR_0ELNSP_7ScaleInE1ELSS_1EEEEEENS4_6LayoutISD_NS5_IJSC_NSA_ILi0EEESW_EEEEENS5_IJNS4_10UnderscoreESZ_SZ_EEEEENS4_13SM90_TMA_LOADENS4_14ComposedLayoutINS4_7SwizzleILi1ELi4ELi3EEENS4_18smem_ptr_flag_bitsILi16EEENSV_INS5_IJNSA_ILi8EEESI_EEENS5_IJSI_SC_EEEEEEEvNS4_8identityENS4_23SM90_TMA_LOAD_MULTICASTES1C_vS1D_EENS_8epilogue10collective6detail29Sm90TmaWarpSpecializedAdapterINS1H_15DefaultEpilogueISK_SL_SL_NS1G_6thread17LinearCombinationISK_Li1EffLNS1L_9ScaleType4KindE0ELNS_15FloatRoundStyleE2ESK_EENS1_15EpilogueDefaultEEEEEvvEEEEvNT_6ParamsE,"a",@progbits
	.sectionflags	@""
	.align	4
.nv.constant0._ZN7cutlass13device_kernelINS_4gemm6kernel13GemmUniversalIN4cute5tupleIJiiiiEEENS1_10collective13CollectiveMmaINS1_34MainloopSm90TmaGmmaWarpSpecializedILi11ENS5_IJNS4_1CILi2EEENSA_ILi1EEESC_EEENS1_35KernelTmaWarpSpecializedCooperativeEEENS5_IJNSA_ILi384EEENSA_ILi256EEENSA_ILi16EEEEEENS_6half_tENS5_IJlSC_lEEESK_SL_NS4_8TiledMMAINS4_8MMA_AtomIJNS4_4SM904GMMA26MMA_64x256x16_F32F16F16_SSILNSP_5MajorE0ELSR_0ELNSP_7ScaleInE1ELSS_1EEEEEENS4_6LayoutISD_NS5_IJSC_NSA_ILi0EEESW_EEEEENS5_IJNS4_10UnderscoreESZ_SZ_EEEEENS4_13SM90_TMA_LOADENS4_14ComposedLayoutINS4_7SwizzleILi1ELi4ELi3EEENS4_18smem_ptr_flag_bitsILi16EEENSV_INS5_IJNSA_ILi8EEESI_EEENS5_IJSI_SC_EEEEEEEvNS4_8identityENS4_23SM90_TMA_LOAD_MULTICASTES1C_vS1D_EENS_8epilogue10collective6detail29Sm90TmaWarpSpecializedAdapterINS1H_15DefaultEpilogueISK_SL_SL_NS1G_6thread17LinearCombinationISK_Li1EffLNS1L_9ScaleType4KindE0ELNS_15FloatRoundStyleE2ESK_EENS1_15EpilogueDefaultEEEEEvvEEEEvNT_6ParamsE:
	.zero		1664


//--------------------- SYMBOLS --------------------------

	.type		.nv.reservedSmem.offset0,@object
	.size		.nv.reservedSmem.offset0,0x4
	.type		__assertfail,@function
